	.target	sm_100a

	.elftype	@"ET_EXEC"


//--------------------- .note.nv.tkinfo           --------------------------
	.section	.note.nv.tkinfo,"",@"SHT_NOTE"
	.sectionflags	@"SHF_NOTE_NV_TKINFO"
	.tkinfo
        /*0018*/ 	.word	0x00000002
        /*0030*/ 	.string	""
        /*0030*/ 	.string	"ptxas"
        /*0030*/ 	.string	"Cuda compilation tools, release 13.0, V13.0.88"
        /*0030*/ 	.string	"Build cuda_13.0.r13.0/compiler.36424714_0"
        /*0030*/ 	.string	"-arch sm_100a -m 64 "



//--------------------- .note.nv.cuinfo           --------------------------
	.section	.note.nv.cuinfo,"",@"SHT_NOTE"
	.sectionflags	@"SHF_NOTE_NV_CUINFO"
        /*0018*/ 	.short	0x0002
        /*001a*/ 	.short	0x0064
        /*001c*/ 	.short	0x0082
	.zero		2


//--------------------- .nv.info                  --------------------------
	.section	.nv.info,"",@"SHT_CUDA_INFO"
	.align	4


	//----- nvinfo : EIATTR_REGCOUNT
	.align		4
        /*0000*/ 	.byte	0x04, 0x2f
        /*0002*/ 	.short	(.L_19 - .L_18)
	.align		4
.L_18:
        /*0004*/ 	.word	index@(_ZN7cutlass13device_kernelINS_4gemm6kernel13GemmUniversalIN4cute5tupleIJiiiiEEENS1_10collective13CollectiveMmaINS1_35MainloopSm100TmaUmmaWarpSpecializedILi7ELi2ELi4ENS5_IJNS4_1CILi4EEENSA_ILi1EEESC_EEEEENS5_IJNSA_ILi128EEESF_NSA_ILi64EEEEEENS_6half_tENS5_IJSC_llEEESI_SJ_NS4_8TiledMMAINS4_8MMA_AtomIJNS4_26SM100_MMA_F16BF16_2x1SM_SSISI_SI_fLi128ELi128ELNS4_4UMMA5MajorE1ELSO_1ELNSN_7ScaleInE0ELSP_0EEEEEENS4_6LayoutINS5_IJSC_SC_SC_EEENS5_IJNSA_ILi0EEESU_SU_EEEEENS5_IJNS4_10UnderscoreESX_SX_EEEEENS4_18SM100_TMA_2SM_LOADENS4_14ComposedLayoutINS4_7SwizzleILi3ELi4ELi3EEENS4_18smem_ptr_flag_bitsILi16EEENSS_INS5_IJSG_NSA_ILi8EEEEEENS5_IJSC_SG_EEEEEEEvNS4_8identityENS4_28SM100_TMA_2SM_LOAD_MULTICASTES1A_vS1B_EENS_8epilogue10collective18CollectiveEpilogueINS1E_23Sm100TmaWarpSpecializedILi4ELi2ELi16ELb1ELb0EEEJNS5_IJSG_SF_SG_EEENS5_IJNSS_ISG_SC_EENSS_INS5_IJNSA_ILi16EEENSA_ILi2EEEEEES18_EEEEESI_NS5_IJlSC_lEEESI_S1Q_NS1E_6fusion15FusionCallbacksIS1I_NS1R_17LinearCombinationISI_fSI_fLNS_15FloatRoundStyleE2EEES1J_S1P_JEEENS4_5SM1004TMEM4LOAD26SM100_TMEM_LOAD_32dp32b16xENS4_13SM90_TMA_LOADENS11_INS12_ILi1ELi4ELi3EEES15_NSS_INS5_IJS16_S1L_EEENS5_IJS1L_SC_EEEEEEENS4_39AutoVectorizingCopyWithAssumedAlignmentILi128EEENS4_14SM90_TMA_STOREES26_S28_S28_EEEvvEEEEvNT_6ParamsE)
        /*0008*/ 	.word	0x0000005b


	//----- nvinfo : EIATTR_FRAME_SIZE
	.align		4
.L_19:
        /*000c*/ 	.byte	0x04, 0x11
        /*000e*/ 	.short	(.L_21 - .L_20)
	.align		4
.L_20:
        /*0010*/ 	.word	index@($__internal_2_$__cuda_sm10x_tcgen05_guardrail_trap_unallocated_columns_being_dealloced)
        /*0014*/ 	.word	0x00000000


	//----- nvinfo : EIATTR_FRAME_SIZE
	.align		4
.L_21:
        /*0018*/ 	.byte	0x04, 0x11
        /*001a*/ 	.short	(.L_23 - .L_22)
	.align		4
.L_22:
        /*001c*/ 	.word	index@($__internal_1_$__cuda_sm10x_tcgen05_guardrail_trap_phase_invalid_during_alloc)
        /*0020*/ 	.word	0x00000000


	//----- nvinfo : EIATTR_FRAME_SIZE
	.align		4
.L_23:
        /*0024*/ 	.byte	0x04, 0x11
        /*0026*/ 	.short	(.L_25 - .L_24)
	.align		4
.L_24:
        /*0028*/ 	.word	index@($__internal_0_$__cuda_sm10x_tcgen05_guardrail_trap_col_being_dealloced_not_returned_by_alloc)
        /*002c*/ 	.word	0x00000000


	//----- nvinfo : EIATTR_FRAME_SIZE
	.align		4
.L_25:
        /*0030*/ 	.byte	0x04, 0x11
        /*0032*/ 	.short	(.L_27 - .L_26)
	.align		4
.L_26:
        /*0034*/ 	.word	index@(_ZN7cutlass13device_kernelINS_4gemm6kernel13GemmUniversalIN4cute5tupleIJiiiiEEENS1_10collective13CollectiveMmaINS1_35MainloopSm100TmaUmmaWarpSpecializedILi7ELi2ELi4ENS5_IJNS4_1CILi4EEENSA_ILi1EEESC_EEEEENS5_IJNSA_ILi128EEESF_NSA_ILi64EEEEEENS_6half_tENS5_IJSC_llEEESI_SJ_NS4_8TiledMMAINS4_8MMA_AtomIJNS4_26SM100_MMA_F16BF16_2x1SM_SSISI_SI_fLi128ELi128ELNS4_4UMMA5MajorE1ELSO_1ELNSN_7ScaleInE0ELSP_0EEEEEENS4_6LayoutINS5_IJSC_SC_SC_EEENS5_IJNSA_ILi0EEESU_SU_EEEEENS5_IJNS4_10UnderscoreESX_SX_EEEEENS4_18SM100_TMA_2SM_LOADENS4_14ComposedLayoutINS4_7SwizzleILi3ELi4ELi3EEENS4_18smem_ptr_flag_bitsILi16EEENSS_INS5_IJSG_NSA_ILi8EEEEEENS5_IJSC_SG_EEEEEEEvNS4_8identityENS4_28SM100_TMA_2SM_LOAD_MULTICASTES1A_vS1B_EENS_8epilogue10collective18CollectiveEpilogueINS1E_23Sm100TmaWarpSpecializedILi4ELi2ELi16ELb1ELb0EEEJNS5_IJSG_SF_SG_EEENS5_IJNSS_ISG_SC_EENSS_INS5_IJNSA_ILi16EEENSA_ILi2EEEEEES18_EEEEESI_NS5_IJlSC_lEEESI_S1Q_NS1E_6fusion15FusionCallbacksIS1I_NS1R_17LinearCombinationISI_fSI_fLNS_15FloatRoundStyleE2EEES1J_S1P_JEEENS4_5SM1004TMEM4LOAD26SM100_TMEM_LOAD_32dp32b16xENS4_13SM90_TMA_LOADENS11_INS12_ILi1ELi4ELi3EEES15_NSS_INS5_IJS16_S1L_EEENS5_IJS1L_SC_EEEEEEENS4_39AutoVectorizingCopyWithAssumedAlignmentILi128EEENS4_14SM90_TMA_STOREES26_S28_S28_EEEvvEEEEvNT_6ParamsE)
        /*0038*/ 	.word	0x00000000


	//----- nvinfo : EIATTR_MIN_STACK_SIZE
	.align		4
.L_27:
        /*003c*/ 	.byte	0x04, 0x12
        /*003e*/ 	.short	(.L_29 - .L_28)
	.align		4
.L_28:
        /*0040*/ 	.word	index@(_ZN7cutlass13device_kernelINS_4gemm6kernel13GemmUniversalIN4cute5tupleIJiiiiEEENS1_10collective13CollectiveMmaINS1_35MainloopSm100TmaUmmaWarpSpecializedILi7ELi2ELi4ENS5_IJNS4_1CILi4EEENSA_ILi1EEESC_EEEEENS5_IJNSA_ILi128EEESF_NSA_ILi64EEEEEENS_6half_tENS5_IJSC_llEEESI_SJ_NS4_8TiledMMAINS4_8MMA_AtomIJNS4_26SM100_MMA_F16BF16_2x1SM_SSISI_SI_fLi128ELi128ELNS4_4UMMA5MajorE1ELSO_1ELNSN_7ScaleInE0ELSP_0EEEEEENS4_6LayoutINS5_IJSC_SC_SC_EEENS5_IJNSA_ILi0EEESU_SU_EEEEENS5_IJNS4_10UnderscoreESX_SX_EEEEENS4_18SM100_TMA_2SM_LOADENS4_14ComposedLayoutINS4_7SwizzleILi3ELi4ELi3EEENS4_18smem_ptr_flag_bitsILi16EEENSS_INS5_IJSG_NSA_ILi8EEEEEENS5_IJSC_SG_EEEEEEEvNS4_8identityENS4_28SM100_TMA_2SM_LOAD_MULTICASTES1A_vS1B_EENS_8epilogue10collective18CollectiveEpilogueINS1E_23Sm100TmaWarpSpecializedILi4ELi2ELi16ELb1ELb0EEEJNS5_IJSG_SF_SG_EEENS5_IJNSS_ISG_SC_EENSS_INS5_IJNSA_ILi16EEENSA_ILi2EEEEEES18_EEEEESI_NS5_IJlSC_lEEESI_S1Q_NS1E_6fusion15FusionCallbacksIS1I_NS1R_17LinearCombinationISI_fSI_fLNS_15FloatRoundStyleE2EEES1J_S1P_JEEENS4_5SM1004TMEM4LOAD26SM100_TMEM_LOAD_32dp32b16xENS4_13SM90_TMA_LOADENS11_INS12_ILi1ELi4ELi3EEES15_NSS_INS5_IJS16_S1L_EEENS5_IJS1L_SC_EEEEEEENS4_39AutoVectorizingCopyWithAssumedAlignmentILi128EEENS4_14SM90_TMA_STOREES26_S28_S28_EEEvvEEEEvNT_6ParamsE)
        /*0044*/ 	.word	0x00000000
.L_29:


//--------------------- .nv.compat                --------------------------
	.section	.nv.compat,"",@"SHT_CUDA_COMPAT_INFO"
	.align	4
        /*0000*/ 	.byte	0x02, 0x09, 0x01, 0x00, 0x02, 0x02, 0x02, 0x00, 0x02, 0x05, 0x05, 0x00, 0x03, 0x07, 0x01, 0x01
        /*0010*/ 	.byte	0x02, 0x03, 0x01, 0x00, 0x02, 0x06, 0x01, 0x00, 0x04, 0x0b, 0x08, 0x00, 0x09, 0x00, 0x00, 0x00
        /*0020*/ 	.byte	0x00, 0x00, 0x00, 0x00


//--------------------- .nv.info._ZN7cutlass13device_kernelINS_4gemm6kernel13GemmUniversalIN4cute5tupleIJiiiiEEENS1_10collective13CollectiveMmaINS1_35MainloopSm100TmaUmmaWarpSpecializedILi7ELi2ELi4ENS5_IJNS4_1CILi4EEENSA_ILi1EEESC_EEEEENS5_IJNSA_ILi128EEESF_NSA_ILi64EEEEEENS_6half_tENS5_IJSC_llEEESI_SJ_NS4_8TiledMMAINS4_8MMA_AtomIJNS4_26SM100_MMA_F16BF16_2x1SM_SSISI_SI_fLi128ELi128ELNS4_4UMMA5MajorE1ELSO_1ELNSN_7ScaleInE0ELSP_0EEEEEENS4_6LayoutINS5_IJSC_SC_SC_EEENS5_IJNSA_ILi0EEESU_SU_EEEEENS5_IJNS4_10UnderscoreESX_SX_EEEEENS4_18SM100_TMA_2SM_LOADENS4_14ComposedLayoutINS4_7SwizzleILi3ELi4ELi3EEENS4_18smem_ptr_flag_bitsILi16EEENSS_INS5_IJSG_NSA_ILi8EEEEEENS5_IJSC_SG_EEEEEEEvNS4_8identityENS4_28SM100_TMA_2SM_LOAD_MULTICASTES1A_vS1B_EENS_8epilogue10collective18CollectiveEpilogueINS1E_23Sm100TmaWarpSpecializedILi4ELi2ELi16ELb1ELb0EEEJNS5_IJSG_SF_SG_EEENS5_IJNSS_ISG_SC_EENSS_INS5_IJNSA_ILi16EEENSA_ILi2EEEEEES18_EEEEESI_NS5_IJlSC_lEEESI_S1Q_NS1E_6fusion15FusionCallbacksIS1I_NS1R_17LinearCombinationISI_fSI_fLNS_15FloatRoundStyleE2EEES1J_S1P_JEEENS4_5SM1004TMEM4LOAD26SM100_TMEM_LOAD_32dp32b16xENS4_13SM90_TMA_LOADENS11_INS12_ILi1ELi4ELi3EEES15_NSS_INS5_IJS16_S1L_EEENS5_IJS1L_SC_EEEEEEENS4_39AutoVectorizingCopyWithAssumedAlignmentILi128EEENS4_14SM90_TMA_STOREES26_S28_S28_EEEvvEEEEvNT_6ParamsE --------------------------
	.section	.nv.info._ZN7cutlass13device_kernelINS_4gemm6kernel13GemmUniversalIN4cute5tupleIJiiiiEEENS1_10collective13CollectiveMmaINS1_35MainloopSm100TmaUmmaWarpSpecializedILi7ELi2ELi4ENS5_IJNS4_1CILi4EEENSA_ILi1EEESC_EEEEENS5_IJNSA_ILi128EEESF_NSA_ILi64EEEEEENS_6half_tENS5_IJSC_llEEESI_SJ_NS4_8TiledMMAINS4_8MMA_AtomIJNS4_26SM100_MMA_F16BF16_2x1SM_SSISI_SI_fLi128ELi128ELNS4_4UMMA5MajorE1ELSO_1ELNSN_7ScaleInE0ELSP_0EEEEEENS4_6LayoutINS5_IJSC_SC_SC_EEENS5_IJNSA_ILi0EEESU_SU_EEEEENS5_IJNS4_10UnderscoreESX_SX_EEEEENS4_18SM100_TMA_2SM_LOADENS4_14ComposedLayoutINS4_7SwizzleILi3ELi4ELi3EEENS4_18smem_ptr_flag_bitsILi16EEENSS_INS5_IJSG_NSA_ILi8EEEEEENS5_IJSC_SG_EEEEEEEvNS4_8identityENS4_28SM100_TMA_2SM_LOAD_MULTICASTES1A_vS1B_EENS_8epilogue10collective18CollectiveEpilogueINS1E_23Sm100TmaWarpSpecializedILi4ELi2ELi16ELb1ELb0EEEJNS5_IJSG_SF_SG_EEENS5_IJNSS_ISG_SC_EENSS_INS5_IJNSA_ILi16EEENSA_ILi2EEEEEES18_EEEEESI_NS5_IJlSC_lEEESI_S1Q_NS1E_6fusion15FusionCallbacksIS1I_NS1R_17LinearCombinationISI_fSI_fLNS_15FloatRoundStyleE2EEES1J_S1P_JEEENS4_5SM1004TMEM4LOAD26SM100_TMEM_LOAD_32dp32b16xENS4_13SM90_TMA_LOADENS11_INS12_ILi1ELi4ELi3EEES15_NSS_INS5_IJS16_S1L_EEENS5_IJS1L_SC_EEEEEEENS4_39AutoVectorizingCopyWithAssumedAlignmentILi128EEENS4_14SM90_TMA_STOREES26_S28_S28_EEEvvEEEEvNT_6ParamsE,"",@"SHT_CUDA_INFO"
	.sectionflags	@""
	.align	4


	//----- nvinfo : EIATTR_CUDA_API_VERSION
	.align		4
        /*0000*/ 	.byte	0x04, 0x37
        /*0002*/ 	.short	(.L_31 - .L_30)
.L_30:
        /*0004*/ 	.word	0x00000082


	//----- nvinfo : EIATTR_KPARAM_INFO
	.align		4
.L_31:
        /*0008*/ 	.byte	0x04, 0x17
        /*000a*/ 	.short	(.L_33 - .L_32)
.L_32:
        /*000c*/ 	.word	0x00000000
        /*0010*/ 	.short	0x0000
        /*0012*/ 	.short	0x0000
        /*0014*/ 	.byte	0x00, 0xf0, 0x01, 0x20


	//----- nvinfo : EIATTR_AT_ENTRY_FRAGMENTS
	.align		4
.L_33:
        /*0018*/ 	.byte	0x04, 0x4f
        /*001a*/ 	.short	(.L_35 - .L_34)


	//   ....[0]....
.L_34:
        /*001c*/ 	.word	0x00000007


	//----- nvinfo : EIATTR_RESERVED_SMEM_USED
	.align		4
.L_35:
        /*0020*/ 	.byte	0x01, 0x41
	.zero		2


	//----- nvinfo : EIATTR_SPARSE_MMA_MASK
	.align		4
        /*0024*/ 	.byte	0x03, 0x50
        /*0026*/ 	.short	0x0000


	//----- nvinfo : EIATTR_TCGEN05_2CTA_USED
	.align		4
        /*0028*/ 	.byte	0x01, 0x52
	.zero		2


	//----- nvinfo : EIATTR_MAXREG_COUNT
	.align		4
        /*002c*/ 	.byte	0x03, 0x1b
        /*002e*/ 	.short	0x00ff


	//----- nvinfo : EIATTR_NUM_BARRIERS
	.align		4
        /*0030*/ 	.byte	0x02, 0x4c
        /*0032*/ 	.byte	0x07
	.zero		1


	//----- nvinfo : EIATTR_EXTERNS
	.align		4
        /*0034*/ 	.byte	0x04, 0x0f
        /*0036*/ 	.short	(.L_37 - .L_36)


	//   ....[0]....
	.align		4
.L_36:
        /*0038*/ 	.word	index@(__assertfail)


	//----- nvinfo : EIATTR_MERCURY_ISA_VERSION
	.align		4
.L_37:
        /*003c*/ 	.byte	0x03, 0x5f
        /*003e*/ 	.short	0x0101


	//----- nvinfo : EIATTR_INT_WARP_WIDE_INSTR_OFFSETS
	.align		4
        /*0040*/ 	.byte	0x04, 0x31
        /*0042*/ 	.short	(.L_39 - .L_38)


	//   ....[0]....
.L_38:
        /*0044*/ 	.word	0x00000db0


	//   ....[1]....
        /*0048*/ 	.word	0x00000e50


	//   ....[2]....
        /*004c*/ 	.word	0x000022c0


	//   ....[3]....
        /*0050*/ 	.word	0x00004330


	//   ....[4]....
        /*0054*/ 	.word	0x00004350


	//   ....[5]....
        /*0058*/ 	.word	0x00004380


	//   ....[6]....
        /*005c*/ 	.word	0x00004cc0


	//   ....[7]....
        /*0060*/ 	.word	0x00004ce0


	//   ....[8]....
        /*0064*/ 	.word	0x00004dd0


	//   ....[9]....
        /*0068*/ 	.word	0x00004e90


	//   ....[10]....
        /*006c*/ 	.word	0x00004eb0


	//   ....[11]....
        /*0070*/ 	.word	0x00004fa0


	//   ....[12]....
        /*0074*/ 	.word	0x00005070


	//   ....[13]....
        /*0078*/ 	.word	0x00005090


	//   ....[14]....
        /*007c*/ 	.word	0x000051c0


	//   ....[15]....
        /*0080*/ 	.word	0x00005340


	//   ....[16]....
        /*0084*/ 	.word	0x00005350


	//   ....[17]....
        /*0088*/ 	.word	0x000054e0


	//----- nvinfo : EIATTR_COOP_GROUP_MASK_REGIDS
	.align		4
.L_39:
        /*008c*/ 	.byte	0x04, 0x29
        /*008e*/ 	.short	(.L_41 - .L_40)


	//   ....[0]....
.L_40:
        /*0090*/ 	.word	0xffffffff


	//   ....[1]....
        /*0094*/ 	.word	0xffffffff


	//   ....[2]....
        /*0098*/ 	.word	0xffffffff


	//   ....[3]....
        /*009c*/ 	.word	0xffffffff


	//   ....[4]....
        /*00a0*/ 	.word	0xffffffff


	//   ....[5]....
        /*00a4*/ 	.word	0xffffffff


	//   ....[6]....
        /*00a8*/ 	.word	0xffffffff


	//   ....[7]....
        /*00ac*/ 	.word	0xffffffff


	//   ....[8]....
        /*00b0*/ 	.word	0xffffffff


	//   ....[9]....
        /*00b4*/ 	.word	0xffffffff


	//   ....[10]....
        /*00b8*/ 	.word	0xffffffff


	//   ....[11]....
        /*00bc*/ 	.word	0xffffffff


	//   ....[12]....
        /*00c0*/ 	.word	0xffffffff


	//   ....[13]....
        /*00c4*/ 	.word	0xffffffff


	//----- nvinfo : EIATTR_COOP_GROUP_INSTR_OFFSETS
	.align		4
.L_41:
        /*00c8*/ 	.byte	0x04, 0x28
        /*00ca*/ 	.short	(.L_43 - .L_42)


	//   ....[0]....
.L_42:
        /*00cc*/ 	.word	0x000000c0


	//   ....[1]....
        /*00d0*/ 	.word	0x00000500


	//   ....[2]....
        /*00d4*/ 	.word	0x00000720


	//   ....[3]....
        /*00d8*/ 	.word	0x000008b0


	//   ....[4]....
        /*00dc*/ 	.word	0x000009a0


	//   ....[5]....
        /*00e0*/ 	.word	0x00000b00


	//   ....[6]....
        /*00e4*/ 	.word	0x00000c90


	//   ....[7]....
        /*00e8*/ 	.word	0x00000ed0


	//   ....[8]....
        /*00ec*/ 	.word	0x000021a0


	//   ....[9]....
        /*00f0*/ 	.word	0x00003130


	//   ....[10]....
        /*00f4*/ 	.word	0x00003600


	//   ....[11]....
        /*00f8*/ 	.word	0x00003630


	//   ....[12]....
        /*00fc*/ 	.word	0x00004230


	//   ....[13]....
        /*0100*/ 	.word	0x00004440


	//----- nvinfo : EIATTR_VRC_CTA_INIT_COUNT
	.align		4
.L_43:
        /*0104*/ 	.byte	0x02, 0x4a
        /*0106*/ 	.byte	0x80
	.zero		1


	//----- nvinfo : EIATTR_SYSCALL_OFFSETS
	.align		4
        /*0108*/ 	.byte	0x04, 0x46
        /*010a*/ 	.short	(.L_45 - .L_44)


	//   ....[0]....
.L_44:
        /*010c*/ 	.word	0x00005fa0


	//   ....[1]....
        /*0110*/ 	.word	0x00006090


	//   ....[2]....
        /*0114*/ 	.word	0x000067d0


	//   ....[3]....
        /*0118*/ 	.word	0x000070f0


	//   ....[4]....
        /*011c*/ 	.word	0x000079b0


	//   ....[5]....
        /*0120*/ 	.word	0x00008270


	//----- nvinfo : EIATTR_MBARRIER_INSTR_OFFSETS
	.align		4
.L_45:
        /*0124*/ 	.byte	0x04, 0x39
        /*0126*/ 	.short	(.L_47 - .L_46)


	//   ....[0]....
.L_46:
        /*0128*/ 	.word	0x00000630
        /*012c*/ 	.word	0x000000ff
        /*0130*/ 	.word	0x00000000
        /*0134*/ 	.short	0x0100
        /*0136*/ 	.byte	0x07
	.zero		1


	//   ....[1]....
        /*0138*/ 	.word	0x00000640
        /*013c*/ 	.word	0x000000ff
        /*0140*/ 	.word	0x00000038
        /*0144*/ 	.short	0x0100
        /*0146*/ 	.byte	0x07
	.zero		1


	//   ....[2]....
        /*0148*/ 	.word	0x00000650
        /*014c*/ 	.word	0x000000ff
        /*0150*/ 	.word	0x00000008
        /*0154*/ 	.short	0x0100
        /*0156*/ 	.byte	0x07
	.zero		1


	//   ....[3]....
        /*0158*/ 	.word	0x00000660
        /*015c*/ 	.word	0x000000ff
        /*0160*/ 	.word	0x00000040
        /*0164*/ 	.short	0x0100
        /*0166*/ 	.byte	0x07
	.zero		1


	//   ....[4]....
        /*0168*/ 	.word	0x00000670
        /*016c*/ 	.word	0x000000ff
        /*0170*/ 	.word	0x00000010
        /*0174*/ 	.short	0x0100
        /*0176*/ 	.byte	0x07
	.zero		1


	//   ....[5]....
        /*0178*/ 	.word	0x00000680
        /*017c*/ 	.word	0x000000ff
        /*0180*/ 	.word	0x00000048
        /*0184*/ 	.short	0x0100
        /*0186*/ 	.byte	0x07
	.zero		1


	//   ....[6]....
        /*0188*/ 	.word	0x00000690
        /*018c*/ 	.word	0x000000ff
        /*0190*/ 	.word	0x00000018
        /*0194*/ 	.short	0x0100
        /*0196*/ 	.byte	0x07
	.zero		1


	//   ....[7]....
        /*0198*/ 	.word	0x000006a0
        /*019c*/ 	.word	0x000000ff
        /*01a0*/ 	.word	0x00000050
        /*01a4*/ 	.short	0x0100
        /*01a6*/ 	.byte	0x07
	.zero		1


	//   ....[8]....
        /*01a8*/ 	.word	0x000006b0
        /*01ac*/ 	.word	0x000000ff
        /*01b0*/ 	.word	0x00000020
        /*01b4*/ 	.short	0x0100
        /*01b6*/ 	.byte	0x07
	.zero		1


	//   ....[9]....
        /*01b8*/ 	.word	0x000006c0
        /*01bc*/ 	.word	0x000000ff
        /*01c0*/ 	.word	0x00000058
        /*01c4*/ 	.short	0x0100
        /*01c6*/ 	.byte	0x07
	.zero		1


	//   ....[10]....
        /*01c8*/ 	.word	0x000006d0
        /*01cc*/ 	.word	0x000000ff
        /*01d0*/ 	.word	0x00000028
        /*01d4*/ 	.short	0x0100
        /*01d6*/ 	.byte	0x07
	.zero		1


	//   ....[11]....
        /*01d8*/ 	.word	0x000006e0
        /*01dc*/ 	.word	0x000000ff
        /*01e0*/ 	.word	0x00000060
        /*01e4*/ 	.short	0x0100
        /*01e6*/ 	.byte	0x07
	.zero		1


	//   ....[12]....
        /*01e8*/ 	.word	0x000006f0
        /*01ec*/ 	.word	0x000000ff
        /*01f0*/ 	.word	0x00000030
        /*01f4*/ 	.short	0x0100
        /*01f6*/ 	.byte	0x07
	.zero		1


	//   ....[13]....
        /*01f8*/ 	.word	0x00000700
        /*01fc*/ 	.word	0x000000ff
        /*0200*/ 	.word	0x00000068
        /*0204*/ 	.short	0x0100
        /*0206*/ 	.byte	0x07
	.zero		1


	//   ....[14]....
        /*0208*/ 	.word	0x00000820
        /*020c*/ 	.word	0x000000ff
        /*0210*/ 	.word	0x00000070
        /*0214*/ 	.short	0x0100
        /*0216*/ 	.byte	0x07
	.zero		1


	//   ....[15]....
        /*0218*/ 	.word	0x00000830
        /*021c*/ 	.word	0x000000ff
        /*0220*/ 	.word	0x00000090
        /*0224*/ 	.short	0x0100
        /*0226*/ 	.byte	0x07
	.zero		1


	//   ....[16]....
        /*0228*/ 	.word	0x00000840
        /*022c*/ 	.word	0x000000ff
        /*0230*/ 	.word	0x00000078
        /*0234*/ 	.short	0x0100
        /*0236*/ 	.byte	0x07
	.zero		1


	//   ....[17]....
        /*0238*/ 	.word	0x00000850
        /*023c*/ 	.word	0x000000ff
        /*0240*/ 	.word	0x00000098
        /*0244*/ 	.short	0x0100
        /*0246*/ 	.byte	0x07
	.zero		1


	//   ....[18]....
        /*0248*/ 	.word	0x00000860
        /*024c*/ 	.word	0x000000ff
        /*0250*/ 	.word	0x00000080
        /*0254*/ 	.short	0x0100
        /*0256*/ 	.byte	0x07
	.zero		1


	//   ....[19]....
        /*0258*/ 	.word	0x00000870
        /*025c*/ 	.word	0x000000ff
        /*0260*/ 	.word	0x000000a0
        /*0264*/ 	.short	0x0100
        /*0266*/ 	.byte	0x07
	.zero		1


	//   ....[20]....
        /*0268*/ 	.word	0x00000880
        /*026c*/ 	.word	0x000000ff
        /*0270*/ 	.word	0x00000088
        /*0274*/ 	.short	0x0100
        /*0276*/ 	.byte	0x07
	.zero		1


	//   ....[21]....
        /*0278*/ 	.word	0x00000890
        /*027c*/ 	.word	0x000000ff
        /*0280*/ 	.word	0x000000a8
        /*0284*/ 	.short	0x0100
        /*0286*/ 	.byte	0x07
	.zero		1


	//   ....[22]....
        /*0288*/ 	.word	0x00000970
        /*028c*/ 	.word	0x000000ff
        /*0290*/ 	.word	0x000000b0
        /*0294*/ 	.short	0x0100
        /*0296*/ 	.byte	0x05
	.zero		1


	//   ....[23]....
        /*0298*/ 	.word	0x00000980
        /*029c*/ 	.word	0x000000ff
        /*02a0*/ 	.word	0x000000b8
        /*02a4*/ 	.short	0x0100
        /*02a6*/ 	.byte	0x05
	.zero		1


	//   ....[24]....
        /*02a8*/ 	.word	0x00000ab0
        /*02ac*/ 	.word	0x000000ff
        /*02b0*/ 	.word	0x000000c0
        /*02b4*/ 	.short	0x0100
        /*02b6*/ 	.byte	0x05
	.zero		1


	//   ....[25]....
        /*02b8*/ 	.word	0x00000ac0
        /*02bc*/ 	.word	0x000000ff
        /*02c0*/ 	.word	0x000000d0
        /*02c4*/ 	.short	0x0100
        /*02c6*/ 	.byte	0x05
	.zero		1


	//   ....[26]....
        /*02c8*/ 	.word	0x00000ad0
        /*02cc*/ 	.word	0x000000ff
        /*02d0*/ 	.word	0x000000c8
        /*02d4*/ 	.short	0x0100
        /*02d6*/ 	.byte	0x05
	.zero		1


	//   ....[27]....
        /*02d8*/ 	.word	0x00000ae0
        /*02dc*/ 	.word	0x000000ff
        /*02e0*/ 	.word	0x000000d8
        /*02e4*/ 	.short	0x0100
        /*02e6*/ 	.byte	0x05
	.zero		1


	//   ....[28]....
        /*02e8*/ 	.word	0x00000c00
        /*02ec*/ 	.word	0x000000ff
        /*02f0*/ 	.word	0x000000e0
        /*02f4*/ 	.short	0x0100
        /*02f6*/ 	.byte	0x07
	.zero		1


	//   ....[29]....
        /*02f8*/ 	.word	0x00000c10
        /*02fc*/ 	.word	0x000000ff
        /*0300*/ 	.word	0x00000100
        /*0304*/ 	.short	0x0100
        /*0306*/ 	.byte	0x07
	.zero		1


	//   ....[30]....
        /*0308*/ 	.word	0x00000c20
        /*030c*/ 	.word	0x000000ff
        /*0310*/ 	.word	0x000000e8
        /*0314*/ 	.short	0x0100
        /*0316*/ 	.byte	0x07
	.zero		1


	//   ....[31]....
        /*0318*/ 	.word	0x00000c30
        /*031c*/ 	.word	0x000000ff
        /*0320*/ 	.word	0x00000108
        /*0324*/ 	.short	0x0100
        /*0326*/ 	.byte	0x07
	.zero		1


	//   ....[32]....
        /*0328*/ 	.word	0x00000c40
        /*032c*/ 	.word	0x000000ff
        /*0330*/ 	.word	0x000000f0
        /*0334*/ 	.short	0x0100
        /*0336*/ 	.byte	0x07
	.zero		1


	//   ....[33]....
        /*0338*/ 	.word	0x00000c50
        /*033c*/ 	.word	0x000000ff
        /*0340*/ 	.word	0x00000110
        /*0344*/ 	.short	0x0100
        /*0346*/ 	.byte	0x07
	.zero		1


	//   ....[34]....
        /*0348*/ 	.word	0x00000c60
        /*034c*/ 	.word	0x000000ff
        /*0350*/ 	.word	0x000000f8
        /*0354*/ 	.short	0x0100
        /*0356*/ 	.byte	0x07
	.zero		1


	//   ....[35]....
        /*0358*/ 	.word	0x00000c70
        /*035c*/ 	.word	0x000000ff
        /*0360*/ 	.word	0x00000118
        /*0364*/ 	.short	0x0100
        /*0366*/ 	.byte	0x07
	.zero		1


	//   ....[36]....
        /*0368*/ 	.word	0x00000d60
        /*036c*/ 	.word	0x000000ff
        /*0370*/ 	.word	0x00000120
        /*0374*/ 	.short	0x0100
        /*0376*/ 	.byte	0x05
	.zero		1


	//   ....[37]....
        /*0378*/ 	.word	0x00000d70
        /*037c*/ 	.word	0x000000ff
        /*0380*/ 	.word	0x00000130
        /*0384*/ 	.short	0x0100
        /*0386*/ 	.byte	0x05
	.zero		1


	//   ....[38]....
        /*0388*/ 	.word	0x00000d80
        /*038c*/ 	.word	0x000000ff
        /*0390*/ 	.word	0x00000128
        /*0394*/ 	.short	0x0100
        /*0396*/ 	.byte	0x05
	.zero		1


	//   ....[39]....
        /*0398*/ 	.word	0x00000d90
        /*039c*/ 	.word	0x000000ff
        /*03a0*/ 	.word	0x00000138
        /*03a4*/ 	.short	0x0100
        /*03a6*/ 	.byte	0x05
	.zero		1


	//   ....[40]....
        /*03a8*/ 	.word	0x00000e90
        /*03ac*/ 	.word	0x000000ff
        /*03b0*/ 	.word	0x00000140
        /*03b4*/ 	.short	0x0100
        /*03b6*/ 	.byte	0x04
	.zero		1


	//   ....[41]....
        /*03b8*/ 	.word	0x00001960
        /*03bc*/ 	.word	0x00000003
        /*03c0*/ 	.word	0x00000130
        /*03c4*/ 	.short	0x010a
        /*03c6*/ 	.byte	0xff
	.zero		1


	//   ....[42]....
        /*03c8*/ 	.word	0x00001990
        /*03cc*/ 	.word	0x00000003
        /*03d0*/ 	.word	0x00000120
        /*03d4*/ 	.short	0x0101
        /*03d6*/ 	.byte	0xff
	.zero		1


	//   ....[43]....
        /*03d8*/ 	.word	0x00001a90
        /*03dc*/ 	.word	0x000000ff
        /*03e0*/ 	.word	0x00000038
        /*03e4*/ 	.short	0x010a
        /*03e6*/ 	.byte	0x08
	.zero		1


	//   ....[44]....
        /*03e8*/ 	.word	0x00001b60
        /*03ec*/ 	.word	0x000000ff
        /*03f0*/ 	.word	0x00000038
        /*03f4*/ 	.short	0x010a
        /*03f6*/ 	.byte	0x21
	.zero		1


	//   ....[45]....
        /*03f8*/ 	.word	0x00001d10
        /*03fc*/ 	.word	0x000000ff
        /*0400*/ 	.word	0x00000038
        /*0404*/ 	.short	0x010a
        /*0406*/ 	.byte	0x08
	.zero		1


	//   ....[46]....
        /*0408*/ 	.word	0x00001e30
        /*040c*/ 	.word	0x000000ff
        /*0410*/ 	.word	0x000000b8
        /*0414*/ 	.short	0x0101
        /*0416*/ 	.byte	0x06
	.zero		1


	//   ....[47]....
        /*0418*/ 	.word	0x00001e50
        /*041c*/ 	.word	0x000000ff
        /*0420*/ 	.word	0x00000038
        /*0424*/ 	.short	0x010a
        /*0426*/ 	.byte	0x08
	.zero		1


	//   ....[48]....
        /*0428*/ 	.word	0x00001ed0
        /*042c*/ 	.word	0x000000ff
        /*0430*/ 	.word	0x00000038
        /*0434*/ 	.short	0x010a
        /*0436*/ 	.byte	0x11
	.zero		1


	//   ....[49]....
        /*0438*/ 	.word	0x00002060
        /*043c*/ 	.word	0x000000ff
        /*0440*/ 	.word	0x00000038
        /*0444*/ 	.short	0x010a
        /*0446*/ 	.byte	0x08
	.zero		1


	//   ....[50]....
        /*0448*/ 	.word	0x000021d0
        /*044c*/ 	.word	0x00000002
        /*0450*/ 	.word	0x000000c0
        /*0454*/ 	.short	0x010a
        /*0456*/ 	.byte	0xff
	.zero		1


	//   ....[51]....
        /*0458*/ 	.word	0x00002290
        /*045c*/ 	.word	0x00000002
        /*0460*/ 	.word	0x00000000
        /*0464*/ 	.short	0x0101
        /*0466*/ 	.byte	0xff
	.zero		1


	//   ....[52]....
        /*0468*/ 	.word	0x000027f0
        /*046c*/ 	.word	0x000000ff
        /*0470*/ 	.word	0x00000000
        /*0474*/ 	.short	0x010a
        /*0476*/ 	.byte	0x04
	.zero		1


	//   ....[53]....
        /*0478*/ 	.word	0x00002880
        /*047c*/ 	.word	0x000000ff
        /*0480*/ 	.word	0x00000000
        /*0484*/ 	.short	0x010a
        /*0486*/ 	.byte	0x04
	.zero		1


	//   ....[54]....
        /*0488*/ 	.word	0x00002910
        /*048c*/ 	.word	0x000000ff
        /*0490*/ 	.word	0x00000000
        /*0494*/ 	.short	0x010a
        /*0496*/ 	.byte	0x04
	.zero		1


	//   ....[55]....
        /*0498*/ 	.word	0x000029a0
        /*049c*/ 	.word	0x000000ff
        /*04a0*/ 	.word	0x00000000
        /*04a4*/ 	.short	0x010a
        /*04a6*/ 	.byte	0x04
	.zero		1


	//   ....[56]....
        /*04a8*/ 	.word	0x00002a30
        /*04ac*/ 	.word	0x000000ff
        /*04b0*/ 	.word	0x00000000
        /*04b4*/ 	.short	0x010a
        /*04b6*/ 	.byte	0x04
	.zero		1


	//   ....[57]....
        /*04b8*/ 	.word	0x00002ac0
        /*04bc*/ 	.word	0x000000ff
        /*04c0*/ 	.word	0x00000000
        /*04c4*/ 	.short	0x010a
        /*04c6*/ 	.byte	0x04
	.zero		1


	//   ....[58]....
        /*04c8*/ 	.word	0x00002b60
        /*04cc*/ 	.word	0x00000000
        /*04d0*/ 	.word	0x00000000
        /*04d4*/ 	.short	0x010a
        /*04d6*/ 	.byte	0xff
	.zero		1


	//   ....[59]....
        /*04d8*/ 	.word	0x00002c90
        /*04dc*/ 	.word	0x00000000
        /*04e0*/ 	.word	0x00000120
        /*04e4*/ 	.short	0x010a
        /*04e6*/ 	.byte	0xff
	.zero		1


	//   ....[60]....
        /*04e8*/ 	.word	0x00002d00
        /*04ec*/ 	.word	0x00000004
        /*04f0*/ 	.word	0x00000000
        /*04f4*/ 	.short	0x0101
        /*04f6*/ 	.byte	0xff
	.zero		1


	//   ....[61]....
        /*04f8*/ 	.word	0x00002d20
        /*04fc*/ 	.word	0x000000ff
        /*0500*/ 	.word	0x000000d0
        /*0504*/ 	.short	0x010a
        /*0506*/ 	.byte	0x05
	.zero		1


	//   ....[62]....
        /*0508*/ 	.word	0x00002e40
        /*050c*/ 	.word	0x00000000
        /*0510*/ 	.word	0x000000c0
        /*0514*/ 	.short	0x010a
        /*0516*/ 	.byte	0xff
	.zero		1


	//   ....[63]....
        /*0518*/ 	.word	0x00002f40
        /*051c*/ 	.word	0x00000000
        /*0520*/ 	.word	0x00000000
        /*0524*/ 	.short	0x0101
        /*0526*/ 	.byte	0xff
	.zero		1


	//   ....[64]....
        /*0528*/ 	.word	0x00002fd0
        /*052c*/ 	.word	0x000000ff
        /*0530*/ 	.word	0x000000d0
        /*0534*/ 	.short	0x0106
        /*0536*/ 	.byte	0x05
	.zero		1


	//   ....[65]....
        /*0538*/ 	.word	0x00002ff0
        /*053c*/ 	.word	0x000000ff
        /*0540*/ 	.word	0x000000d0
        /*0544*/ 	.short	0x010a
        /*0546*/ 	.byte	0x05
	.zero		1


	//   ....[66]....
        /*0548*/ 	.word	0x00003080
        /*054c*/ 	.word	0x000000ff
        /*0550*/ 	.word	0x000000d0
        /*0554*/ 	.short	0x0106
        /*0556*/ 	.byte	0x04
	.zero		1


	//   ....[67]....
        /*0558*/ 	.word	0x000030c0
        /*055c*/ 	.word	0x00000000
        /*0560*/ 	.word	0x000000d0
        /*0564*/ 	.short	0x010a
        /*0566*/ 	.byte	0xff
	.zero		1


	//   ....[68]....
        /*0568*/ 	.word	0x00003300
        /*056c*/ 	.word	0x000000ff
        /*0570*/ 	.word	0x00000008
        /*0574*/ 	.short	0x010a
        /*0576*/ 	.byte	0x04
	.zero		1


	//   ....[69]....
        /*0578*/ 	.word	0x00003320
        /*057c*/ 	.word	0x000000ff
        /*0580*/ 	.word	0x00000008
        /*0584*/ 	.short	0x010a
        /*0586*/ 	.byte	0x04
	.zero		1


	//   ....[70]....
        /*0588*/ 	.word	0x000034b0
        /*058c*/ 	.word	0x000000ff
        /*0590*/ 	.word	0x00000008
        /*0594*/ 	.short	0x010a
        /*0596*/ 	.byte	0x04
	.zero		1


	//   ....[71]....
        /*0598*/ 	.word	0x000034d0
        /*059c*/ 	.word	0x000000ff
        /*05a0*/ 	.word	0x00000008
        /*05a4*/ 	.short	0x010a
        /*05a6*/ 	.byte	0x04
	.zero		1


	//   ....[72]....
        /*05a8*/ 	.word	0x00003590
        /*05ac*/ 	.word	0x000000ff
        /*05b0*/ 	.word	0x00000000
        /*05b4*/ 	.short	0x0101
        /*05b6*/ 	.byte	0x05
	.zero		1


	//   ....[73]....
        /*05b8*/ 	.word	0x000038b0
        /*05bc*/ 	.word	0x00000000
        /*05c0*/ 	.word	0x000000c0
        /*05c4*/ 	.short	0x010a
        /*05c6*/ 	.byte	0xff
	.zero		1


	//   ....[74]....
        /*05c8*/ 	.word	0x00003970
        /*05cc*/ 	.word	0x00000000
        /*05d0*/ 	.word	0x00000000
        /*05d4*/ 	.short	0x0101
        /*05d6*/ 	.byte	0xff
	.zero		1


	//   ....[75]....
        /*05d8*/ 	.word	0x00003a30
        /*05dc*/ 	.word	0x000000ff
        /*05e0*/ 	.word	0x00000000
        /*05e4*/ 	.short	0x010a
        /*05e6*/ 	.byte	0x06
	.zero		1


	//   ....[76]....
        /*05e8*/ 	.word	0x00003a40
        /*05ec*/ 	.word	0x000000ff
        /*05f0*/ 	.word	0x00000100
        /*05f4*/ 	.short	0x010a
        /*05f6*/ 	.byte	0x07
	.zero		1


	//   ....[77]....
        /*05f8*/ 	.word	0x00003af0
        /*05fc*/ 	.word	0x000000ff
        /*0600*/ 	.word	0x00000000
        /*0604*/ 	.short	0x010a
        /*0606*/ 	.byte	0x06
	.zero		1


	//   ....[78]....
        /*0608*/ 	.word	0x00003c20
        /*060c*/ 	.word	0x000000ff
        /*0610*/ 	.word	0x00000000
        /*0614*/ 	.short	0x010a
        /*0616*/ 	.byte	0x1e
	.zero		1


	//   ....[79]....
        /*0618*/ 	.word	0x00003f20
        /*061c*/ 	.word	0x000000ff
        /*0620*/ 	.word	0x00000000
        /*0624*/ 	.short	0x010a
        /*0626*/ 	.byte	0x07
	.zero		1


	//   ....[80]....
        /*0628*/ 	.word	0x00003fb0
        /*062c*/ 	.word	0x000000ff
        /*0630*/ 	.word	0x00000000
        /*0634*/ 	.short	0x010a
        /*0636*/ 	.byte	0x07
	.zero		1


	//   ....[81]....
        /*0638*/ 	.word	0x00004040
        /*063c*/ 	.word	0x000000ff
        /*0640*/ 	.word	0x00000000
        /*0644*/ 	.short	0x010a
        /*0646*/ 	.byte	0x07
	.zero		1


	//   ....[82]....
        /*0648*/ 	.word	0x000040e0
        /*064c*/ 	.word	0x00000000
        /*0650*/ 	.word	0x00000000
        /*0654*/ 	.short	0x010a
        /*0656*/ 	.byte	0xff
	.zero		1


	//   ....[83]....
        /*0658*/ 	.word	0x00004120
        /*065c*/ 	.word	0x00000000
        /*0660*/ 	.word	0x00000000
        /*0664*/ 	.short	0x010a
        /*0666*/ 	.byte	0xff
	.zero		1


	//   ....[84]....
        /*0668*/ 	.word	0x00004190
        /*066c*/ 	.word	0x000000ff
        /*0670*/ 	.word	0x00000000
        /*0674*/ 	.short	0x0101
        /*0676*/ 	.byte	0x06
	.zero		1


	//   ....[85]....
        /*0678*/ 	.word	0x000041d0
        /*067c*/ 	.word	0x000000ff
        /*0680*/ 	.word	0x00000140
        /*0684*/ 	.short	0x010a
        /*0686*/ 	.byte	0x05
	.zero		1


	//   ....[86]....
        /*0688*/ 	.word	0x00004220
        /*068c*/ 	.word	0x000000ff
        /*0690*/ 	.word	0x00000000
        /*0694*/ 	.short	0x0101
        /*0696*/ 	.byte	0x06
	.zero		1


	//   ....[87]....
        /*0698*/ 	.word	0x00004670
        /*069c*/ 	.word	0x00000000
        /*06a0*/ 	.word	0x000000c0
        /*06a4*/ 	.short	0x010a
        /*06a6*/ 	.byte	0xff
	.zero		1


	//   ....[88]....
        /*06a8*/ 	.word	0x00004730
        /*06ac*/ 	.word	0x00000000
        /*06b0*/ 	.word	0x00000000
        /*06b4*/ 	.short	0x0101
        /*06b6*/ 	.byte	0xff
	.zero		1


	//   ....[89]....
        /*06b8*/ 	.word	0x00004a50
        /*06bc*/ 	.word	0x000000ff
        /*06c0*/ 	.word	0x000000b8
        /*06c4*/ 	.short	0x010a
        /*06c6*/ 	.byte	0x07
	.zero		1


	//   ....[90]....
        /*06c8*/ 	.word	0x00004c40
        /*06cc*/ 	.word	0x000000ff
        /*06d0*/ 	.word	0x00000090
        /*06d4*/ 	.short	0x010a
        /*06d6*/ 	.byte	0x07
	.zero		1


	//   ....[91]....
        /*06d8*/ 	.word	0x00004e30
        /*06dc*/ 	.word	0x000000ff
        /*06e0*/ 	.word	0x00000070
        /*06e4*/ 	.short	0x010b
        /*06e6*/ 	.byte	0x07
	.zero		1


	//   ....[92]....
        /*06e8*/ 	.word	0x00004e40
        /*06ec*/ 	.word	0x000000ff
        /*06f0*/ 	.word	0x00000000
        /*06f4*/ 	.short	0x0101
        /*06f6*/ 	.byte	0x0e
	.zero		1


	//   ....[93]....
        /*06f8*/ 	.word	0x00004e60
        /*06fc*/ 	.word	0x000000ff
        /*0700*/ 	.word	0x00000098
        /*0704*/ 	.short	0x010a
        /*0706*/ 	.byte	0x07
	.zero		1


	//   ....[94]....
        /*0708*/ 	.word	0x00005010
        /*070c*/ 	.word	0x000000ff
        /*0710*/ 	.word	0x00000078
        /*0714*/ 	.short	0x010b
        /*0716*/ 	.byte	0x07
	.zero		1


	//   ....[95]....
        /*0718*/ 	.word	0x00005020
        /*071c*/ 	.word	0x000000ff
        /*0720*/ 	.word	0x00000000
        /*0724*/ 	.short	0x0101
        /*0726*/ 	.byte	0x0e
	.zero		1


	//   ....[96]....
        /*0728*/ 	.word	0x00005030
        /*072c*/ 	.word	0x000000ff
        /*0730*/ 	.word	0x000000a0
        /*0734*/ 	.short	0x010a
        /*0736*/ 	.byte	0x07
	.zero		1


	//   ....[97]....
        /*0738*/ 	.word	0x00005260
        /*073c*/ 	.word	0x000000ff
        /*0740*/ 	.word	0x00000080
        /*0744*/ 	.short	0x010b
        /*0746*/ 	.byte	0x07
	.zero		1


	//   ....[98]....
        /*0748*/ 	.word	0x000052d0
        /*074c*/ 	.word	0x000000ff
        /*0750*/ 	.word	0x00000000
        /*0754*/ 	.short	0x0101
        /*0756*/ 	.byte	0x0e
	.zero		1


	//   ....[99]....
        /*0758*/ 	.word	0x00005310
        /*075c*/ 	.word	0x000000ff
        /*0760*/ 	.word	0x000000a8
        /*0764*/ 	.short	0x010a
        /*0766*/ 	.byte	0x07
	.zero		1


	//   ....[100]....
        /*0768*/ 	.word	0x00005540
        /*076c*/ 	.word	0x000000ff
        /*0770*/ 	.word	0x00000088
        /*0774*/ 	.short	0x010b
        /*0776*/ 	.byte	0x07
	.zero		1


	//   ....[101]....
        /*0778*/ 	.word	0x00005560
        /*077c*/ 	.word	0x000000ff
        /*0780*/ 	.word	0x00000000
        /*0784*/ 	.short	0x0101
        /*0786*/ 	.byte	0x0d
	.zero		1


	//   ....[102]....
        /*0788*/ 	.word	0x00005590
        /*078c*/ 	.word	0x000000ff
        /*0790*/ 	.word	0x00000090
        /*0794*/ 	.short	0x010a
        /*0796*/ 	.byte	0x07
	.zero		1


	//   ....[103]....
        /*0798*/ 	.word	0x000055b0
        /*079c*/ 	.word	0x000000ff
        /*07a0*/ 	.word	0x00000098
        /*07a4*/ 	.short	0x010a
        /*07a6*/ 	.byte	0x07
	.zero		1


	//   ....[104]....
        /*07a8*/ 	.word	0x000055d0
        /*07ac*/ 	.word	0x000000ff
        /*07b0*/ 	.word	0x000000a0
        /*07b4*/ 	.short	0x010a
        /*07b6*/ 	.byte	0x07
	.zero		1


	//   ....[105]....
        /*07b8*/ 	.word	0x00005610
        /*07bc*/ 	.word	0x00000000
        /*07c0*/ 	.word	0x000000a8
        /*07c4*/ 	.short	0x010a
        /*07c6*/ 	.byte	0xff
	.zero		1


	//   ....[106]....
        /*07c8*/ 	.word	0x00005960
        /*07cc*/ 	.word	0x00000000
        /*07d0*/ 	.word	0x000000c0
        /*07d4*/ 	.short	0x010a
        /*07d6*/ 	.byte	0xff
	.zero		1


	//   ....[107]....
        /*07d8*/ 	.word	0x00005a70
        /*07dc*/ 	.word	0x00000000
        /*07e0*/ 	.word	0x00000000
        /*07e4*/ 	.short	0x0101
        /*07e6*/ 	.byte	0xff
	.zero		1


	//   ....[108]....
        /*07e8*/ 	.word	0x00006490
        /*07ec*/ 	.word	0x000000ff
        /*07f0*/ 	.word	0x00000070
        /*07f4*/ 	.short	0x010a
        /*07f6*/ 	.byte	0x30
	.zero		1


	//   ....[109]....
        /*07f8*/ 	.word	0x000064d0
        /*07fc*/ 	.word	0x0000004a
        /*0800*/ 	.word	0x000000e0
        /*0804*/ 	.short	0x010a
        /*0806*/ 	.byte	0xff
	.zero		1


	//   ....[110]....
        /*0808*/ 	.word	0x000065e0
        /*080c*/ 	.word	0x000000ff
        /*0810*/ 	.word	0x00000070
        /*0814*/ 	.short	0x010a
        /*0816*/ 	.byte	0x30
	.zero		1


	//   ....[111]....
        /*0818*/ 	.word	0x000066b0
        /*081c*/ 	.word	0x0000004a
        /*0820*/ 	.word	0x000000e0
        /*0824*/ 	.short	0x010a
        /*0826*/ 	.byte	0xff
	.zero		1


	//   ....[112]....
        /*0828*/ 	.word	0x00006e60
        /*082c*/ 	.word	0x00000000
        /*0830*/ 	.word	0x00000000
        /*0834*/ 	.short	0x0101
        /*0836*/ 	.byte	0xff
	.zero		1


	//   ....[113]....
        /*0838*/ 	.word	0x00006e70
        /*083c*/ 	.word	0x00000003
        /*0840*/ 	.word	0x00000070
        /*0844*/ 	.short	0x010a
        /*0846*/ 	.byte	0xff
	.zero		1


	//   ....[114]....
        /*0848*/ 	.word	0x00006f30
        /*084c*/ 	.word	0x00000003
        /*0850*/ 	.word	0x00000070
        /*0854*/ 	.short	0x010a
        /*0856*/ 	.byte	0xff
	.zero		1


	//   ....[115]....
        /*0858*/ 	.word	0x00007720
        /*085c*/ 	.word	0x00000052
        /*0860*/ 	.word	0x00000000
        /*0864*/ 	.short	0x0101
        /*0866*/ 	.byte	0xff
	.zero		1


	//   ....[116]....
        /*0868*/ 	.word	0x00007740
        /*086c*/ 	.word	0x00000053
        /*0870*/ 	.word	0x00000070
        /*0874*/ 	.short	0x010a
        /*0876*/ 	.byte	0xff
	.zero		1


	//   ....[117]....
        /*0878*/ 	.word	0x000077f0
        /*087c*/ 	.word	0x00000053
        /*0880*/ 	.word	0x00000070
        /*0884*/ 	.short	0x010a
        /*0886*/ 	.byte	0xff
	.zero		1


	//   ....[118]....
        /*0888*/ 	.word	0x00007fe0
        /*088c*/ 	.word	0x00000052
        /*0890*/ 	.word	0x00000000
        /*0894*/ 	.short	0x0101
        /*0896*/ 	.byte	0xff
	.zero		1


	//   ....[119]....
        /*0898*/ 	.word	0x00008000
        /*089c*/ 	.word	0x00000058
        /*08a0*/ 	.word	0x00000070
        /*08a4*/ 	.short	0x010a
        /*08a6*/ 	.byte	0xff
	.zero		1


	//   ....[120]....
        /*08a8*/ 	.word	0x000080b0
        /*08ac*/ 	.word	0x00000058
        /*08b0*/ 	.word	0x00000070
        /*08b4*/ 	.short	0x010a
        /*08b6*/ 	.byte	0xff
	.zero		1


	//   ....[121]....
        /*08b8*/ 	.word	0x00008360
        /*08bc*/ 	.word	0x0000004a
        /*08c0*/ 	.word	0x00000000
        /*08c4*/ 	.short	0x0101
        /*08c6*/ 	.byte	0xff
	.zero		1


	//   ....[122]....
        /*08c8*/ 	.word	0x000088f0
        /*08cc*/ 	.word	0x00000002
        /*08d0*/ 	.word	0x00000000
        /*08d4*/ 	.short	0x0101
        /*08d6*/ 	.byte	0xff
	.zero		1


	//   ....[123]....
        /*08d8*/ 	.word	0x00008b60
        /*08dc*/ 	.word	0x000000ff
        /*08e0*/ 	.word	0x00000000
        /*08e4*/ 	.short	0x0101
        /*08e6*/ 	.byte	0x04
	.zero		1


	//   ....[124]....
        /*08e8*/ 	.word	0x00008b80
        /*08ec*/ 	.word	0x00000003
        /*08f0*/ 	.word	0x00000130
        /*08f4*/ 	.short	0x010a
        /*08f6*/ 	.byte	0xff
	.zero		1


	//   ....[125]....
        /*08f8*/ 	.word	0x00008be0
        /*08fc*/ 	.word	0x00000002
        /*0900*/ 	.word	0x00000038
        /*0904*/ 	.short	0x010a
        /*0906*/ 	.byte	0xff
	.zero		1


	//   ....[126]....
        /*0908*/ 	.word	0x00008c40
        /*090c*/ 	.word	0x00000002
        /*0910*/ 	.word	0x00000038
        /*0914*/ 	.short	0x010a
        /*0916*/ 	.byte	0xff
	.zero		1


	//   ....[127]....
        /*0918*/ 	.word	0x00008c90
        /*091c*/ 	.word	0x00000002
        /*0920*/ 	.word	0x000000c0
        /*0924*/ 	.short	0x010a
        /*0926*/ 	.byte	0xff
	.zero		1


	//   ....[128]....
        /*0928*/ 	.word	0x00008cf0
        /*092c*/ 	.word	0x00000000
        /*0930*/ 	.word	0x00000000
        /*0934*/ 	.short	0x010a
        /*0936*/ 	.byte	0xff
	.zero		1


	//   ....[129]....
        /*0938*/ 	.word	0x00008d50
        /*093c*/ 	.word	0x00000000
        /*0940*/ 	.word	0x00000000
        /*0944*/ 	.short	0x010a
        /*0946*/ 	.byte	0xff
	.zero		1


	//   ....[130]....
        /*0948*/ 	.word	0x00008db0
        /*094c*/ 	.word	0x00000000
        /*0950*/ 	.word	0x00000000
        /*0954*/ 	.short	0x010a
        /*0956*/ 	.byte	0xff
	.zero		1


	//   ....[131]....
        /*0958*/ 	.word	0x00008e10
        /*095c*/ 	.word	0x00000000
        /*0960*/ 	.word	0x00000000
        /*0964*/ 	.short	0x010a
        /*0966*/ 	.byte	0xff
	.zero		1


	//   ....[132]....
        /*0968*/ 	.word	0x00008e70
        /*096c*/ 	.word	0x00000000
        /*0970*/ 	.word	0x00000000
        /*0974*/ 	.short	0x010a
        /*0976*/ 	.byte	0xff
	.zero		1


	//   ....[133]....
        /*0978*/ 	.word	0x00008ed0
        /*097c*/ 	.word	0x00000000
        /*0980*/ 	.word	0x00000000
        /*0984*/ 	.short	0x010a
        /*0986*/ 	.byte	0xff
	.zero		1


	//   ....[134]....
        /*0988*/ 	.word	0x00008f20
        /*098c*/ 	.word	0x00000000
        /*0990*/ 	.word	0x00000120
        /*0994*/ 	.short	0x010a
        /*0996*/ 	.byte	0xff
	.zero		1


	//   ....[135]....
        /*0998*/ 	.word	0x00008f80
        /*099c*/ 	.word	0x00000000
        /*09a0*/ 	.word	0x000000d0
        /*09a4*/ 	.short	0x010a
        /*09a6*/ 	.byte	0xff
	.zero		1


	//   ....[136]....
        /*09a8*/ 	.word	0x00008fd0
        /*09ac*/ 	.word	0x00000000
        /*09b0*/ 	.word	0x000000c0
        /*09b4*/ 	.short	0x010a
        /*09b6*/ 	.byte	0xff
	.zero		1


	//   ....[137]....
        /*09b8*/ 	.word	0x00009030
        /*09bc*/ 	.word	0x00000000
        /*09c0*/ 	.word	0x000000d0
        /*09c4*/ 	.short	0x010a
        /*09c6*/ 	.byte	0xff
	.zero		1


	//   ....[138]....
        /*09c8*/ 	.word	0x00009090
        /*09cc*/ 	.word	0x00000004
        /*09d0*/ 	.word	0x00000008
        /*09d4*/ 	.short	0x010a
        /*09d6*/ 	.byte	0xff
	.zero		1


	//   ....[139]....
        /*09d8*/ 	.word	0x00009170
        /*09dc*/ 	.word	0x00000002
        /*09e0*/ 	.word	0x00000008
        /*09e4*/ 	.short	0x010a
        /*09e6*/ 	.byte	0xff
	.zero		1


	//   ....[140]....
        /*09e8*/ 	.word	0x000091c0
        /*09ec*/ 	.word	0x00000000
        /*09f0*/ 	.word	0x000000c0
        /*09f4*/ 	.short	0x010a
        /*09f6*/ 	.byte	0xff
	.zero		1


	//   ....[141]....
        /*09f8*/ 	.word	0x00009220
        /*09fc*/ 	.word	0x00000000
        /*0a00*/ 	.word	0x00000100
        /*0a04*/ 	.short	0x010a
        /*0a06*/ 	.byte	0xff
	.zero		1


	//   ....[142]....
        /*0a08*/ 	.word	0x00009280
        /*0a0c*/ 	.word	0x00000000
        /*0a10*/ 	.word	0x00000000
        /*0a14*/ 	.short	0x010a
        /*0a16*/ 	.byte	0xff
	.zero		1


	//   ....[143]....
        /*0a18*/ 	.word	0x000092e0
        /*0a1c*/ 	.word	0x00000000
        /*0a20*/ 	.word	0x00000000
        /*0a24*/ 	.short	0x010a
        /*0a26*/ 	.byte	0xff
	.zero		1


	//   ....[144]....
        /*0a28*/ 	.word	0x00009340
        /*0a2c*/ 	.word	0x00000000
        /*0a30*/ 	.word	0x00000000
        /*0a34*/ 	.short	0x010a
        /*0a36*/ 	.byte	0xff
	.zero		1


	//   ....[145]....
        /*0a38*/ 	.word	0x000093a0
        /*0a3c*/ 	.word	0x00000000
        /*0a40*/ 	.word	0x00000000
        /*0a44*/ 	.short	0x010a
        /*0a46*/ 	.byte	0xff
	.zero		1


	//   ....[146]....
        /*0a48*/ 	.word	0x00009400
        /*0a4c*/ 	.word	0x00000000
        /*0a50*/ 	.word	0x00000140
        /*0a54*/ 	.short	0x010a
        /*0a56*/ 	.byte	0xff
	.zero		1


	//   ....[147]....
        /*0a58*/ 	.word	0x00009450
        /*0a5c*/ 	.word	0x00000000
        /*0a60*/ 	.word	0x000000c0
        /*0a64*/ 	.short	0x010a
        /*0a66*/ 	.byte	0xff
	.zero		1


	//   ....[148]....
        /*0a68*/ 	.word	0x000094b0
        /*0a6c*/ 	.word	0x00000000
        /*0a70*/ 	.word	0x000000b8
        /*0a74*/ 	.short	0x010a
        /*0a76*/ 	.byte	0xff
	.zero		1


	//   ....[149]....
        /*0a78*/ 	.word	0x00009510
        /*0a7c*/ 	.word	0x00000003
        /*0a80*/ 	.word	0x00000090
        /*0a84*/ 	.short	0x010a
        /*0a86*/ 	.byte	0xff
	.zero		1


	//   ....[150]....
        /*0a88*/ 	.word	0x00009570
        /*0a8c*/ 	.word	0x00000003
        /*0a90*/ 	.word	0x00000098
        /*0a94*/ 	.short	0x010a
        /*0a96*/ 	.byte	0xff
	.zero		1


	//   ....[151]....
        /*0a98*/ 	.word	0x000095d0
        /*0a9c*/ 	.word	0x00000003
        /*0aa0*/ 	.word	0x000000a0
        /*0aa4*/ 	.short	0x010a
        /*0aa6*/ 	.byte	0xff
	.zero		1


	//   ....[152]....
        /*0aa8*/ 	.word	0x00009630
        /*0aac*/ 	.word	0x00000003
        /*0ab0*/ 	.word	0x000000a8
        /*0ab4*/ 	.short	0x010a
        /*0ab6*/ 	.byte	0xff
	.zero		1


	//   ....[153]....
        /*0ab8*/ 	.word	0x00009690
        /*0abc*/ 	.word	0x00000000
        /*0ac0*/ 	.word	0x00000090
        /*0ac4*/ 	.short	0x010a
        /*0ac6*/ 	.byte	0xff
	.zero		1


	//   ....[154]....
        /*0ac8*/ 	.word	0x000096f0
        /*0acc*/ 	.word	0x00000000
        /*0ad0*/ 	.word	0x00000098
        /*0ad4*/ 	.short	0x010a
        /*0ad6*/ 	.byte	0xff
	.zero		1


	//   ....[155]....
        /*0ad8*/ 	.word	0x00009750
        /*0adc*/ 	.word	0x00000000
        /*0ae0*/ 	.word	0x000000a0
        /*0ae4*/ 	.short	0x010a
        /*0ae6*/ 	.byte	0xff
	.zero		1


	//   ....[156]....
        /*0ae8*/ 	.word	0x000097a0
        /*0aec*/ 	.word	0x00000000
        /*0af0*/ 	.word	0x000000c0
        /*0af4*/ 	.short	0x010a
        /*0af6*/ 	.byte	0xff
	.zero		1


	//   ....[157]....
        /*0af8*/ 	.word	0x00009800
        /*0afc*/ 	.word	0x00000000
        /*0b00*/ 	.word	0x00000070
        /*0b04*/ 	.short	0x010a
        /*0b06*/ 	.byte	0xff
	.zero		1


	//   ....[158]....
        /*0b08*/ 	.word	0x00009850
        /*0b0c*/ 	.word	0x0000004a
        /*0b10*/ 	.word	0x000000e0
        /*0b14*/ 	.short	0x010a
        /*0b16*/ 	.byte	0xff
	.zero		1


	//   ....[159]....
        /*0b18*/ 	.word	0x000098a0
        /*0b1c*/ 	.word	0x00000003
        /*0b20*/ 	.word	0x00000070
        /*0b24*/ 	.short	0x010a
        /*0b26*/ 	.byte	0xff
	.zero		1


	//   ....[160]....
        /*0b28*/ 	.word	0x000098f0
        /*0b2c*/ 	.word	0x00000053
        /*0b30*/ 	.word	0x00000070
        /*0b34*/ 	.short	0x010a
        /*0b36*/ 	.byte	0xff
	.zero		1


	//   ....[161]....
        /*0b38*/ 	.word	0x00009940
        /*0b3c*/ 	.word	0x00000058
        /*0b40*/ 	.word	0x00000070
        /*0b44*/ 	.short	0x010a
        /*0b46*/ 	.byte	0xff
	.zero		1


	//----- nvinfo : EIATTR_NUM_MBARRIERS
	.align		4
.L_47:
        /*0b48*/ 	.byte	0x03, 0x38
        /*0b4a*/ 	.short	0x0029


	//----- nvinfo : EIATTR_EXIT_INSTR_OFFSETS
	.align		4
        /*0b4c*/ 	.byte	0x04, 0x1c
        /*0b4e*/ 	.short	(.L_49 - .L_48)


	//   ....[0]....
.L_48:
        /*0b50*/ 	.word	0x00002b90


	//   ....[1]....
        /*0b54*/ 	.word	0x00003090


	//   ....[2]....
        /*0b58*/ 	.word	0x000030f0


	//   ....[3]....
        /*0b5c*/ 	.word	0x00004450


	//   ....[4]....
        /*0b60*/ 	.word	0x00005640


	//   ....[5]....
        /*0b64*/ 	.word	0x00005680


	//   ....[6]....
        /*0b68*/ 	.word	0x00008a50


	//   ....[7]....
        /*0b6c*/ 	.word	0x00008ad0


	//   ....[8]....
        /*0b70*/ 	.word	0x00008b00


	//   ....[9]....
        /*0b74*/ 	.word	0x00008b70


	//----- nvinfo : EIATTR_MAX_THREADS
	.align		4
.L_49:
        /*0b78*/ 	.byte	0x04, 0x05
        /*0b7a*/ 	.short	(.L_51 - .L_50)
.L_50:
        /*0b7c*/ 	.word	0x00000100
        /*0b80*/ 	.word	0x00000001
        /*0b84*/ 	.word	0x00000001


	//----- nvinfo : EIATTR_CRS_STACK_SIZE
	.align		4
.L_51:
        /*0b88*/ 	.byte	0x04, 0x1e
        /*0b8a*/ 	.short	(.L_53 - .L_52)
.L_52:
        /*0b8c*/ 	.word	0x00000000


	//----- nvinfo : EIATTR_CBANK_PARAM_SIZE
	.align		4
.L_53:
        /*0b90*/ 	.byte	0x03, 0x19
        /*0b92*/ 	.short	0x0800


	//----- nvinfo : EIATTR_PARAM_CBANK
	.align		4
        /*0b94*/ 	.byte	0x04, 0x0a
        /*0b96*/ 	.short	(.L_55 - .L_54)
	.align		4
.L_54:
        /*0b98*/ 	.word	index@(.nv.constant0._ZN7cutlass13device_kernelINS_4gemm6kernel13GemmUniversalIN4cute5tupleIJiiiiEEENS1_10collective13CollectiveMmaINS1_35MainloopSm100TmaUmmaWarpSpecializedILi7ELi2ELi4ENS5_IJNS4_1CILi4EEENSA_ILi1EEESC_EEEEENS5_IJNSA_ILi128EEESF_NSA_ILi64EEEEEENS_6half_tENS5_IJSC_llEEESI_SJ_NS4_8TiledMMAINS4_8MMA_AtomIJNS4_26SM100_MMA_F16BF16_2x1SM_SSISI_SI_fLi128ELi128ELNS4_4UMMA5MajorE1ELSO_1ELNSN_7ScaleInE0ELSP_0EEEEEENS4_6LayoutINS5_IJSC_SC_SC_EEENS5_IJNSA_ILi0EEESU_SU_EEEEENS5_IJNS4_10UnderscoreESX_SX_EEEEENS4_18SM100_TMA_2SM_LOADENS4_14ComposedLayoutINS4_7SwizzleILi3ELi4ELi3EEENS4_18smem_ptr_flag_bitsILi16EEENSS_INS5_IJSG_NSA_ILi8EEEEEENS5_IJSC_SG_EEEEEEEvNS4_8identityENS4_28SM100_TMA_2SM_LOAD_MULTICASTES1A_vS1B_EENS_8epilogue10collective18CollectiveEpilogueINS1E_23Sm100TmaWarpSpecializedILi4ELi2ELi16ELb1ELb0EEEJNS5_IJSG_SF_SG_EEENS5_IJNSS_ISG_SC_EENSS_INS5_IJNSA_ILi16EEENSA_ILi2EEEEEES18_EEEEESI_NS5_IJlSC_lEEESI_S1Q_NS1E_6fusion15FusionCallbacksIS1I_NS1R_17LinearCombinationISI_fSI_fLNS_15FloatRoundStyleE2EEES1J_S1P_JEEENS4_5SM1004TMEM4LOAD26SM100_TMEM_LOAD_32dp32b16xENS4_13SM90_TMA_LOADENS11_INS12_ILi1ELi4ELi3EEES15_NSS_INS5_IJS16_S1L_EEENS5_IJS1L_SC_EEEEEEENS4_39AutoVectorizingCopyWithAssumedAlignmentILi128EEENS4_14SM90_TMA_STOREES26_S28_S28_EEEvvEEEEvNT_6ParamsE)
        /*0b9c*/ 	.short	0x0380
        /*0b9e*/ 	.short	0x0800


	//----- nvinfo : EIATTR_SW_WAR
	.align		4
.L_55:
        /*0ba0*/ 	.byte	0x04, 0x36
        /*0ba2*/ 	.short	(.L_57 - .L_56)
.L_56:
        /*0ba4*/ 	.word	0x00000008
.L_57:


//--------------------- .nv.callgraph             --------------------------
	.section	.nv.callgraph,"",@"SHT_CUDA_CALLGRAPH"
	.align	4
	.sectionentsize	8
	.align		4
        /*0000*/ 	.word	0x00000000
	.align		4
        /*0004*/ 	.word	0xffffffff
	.align		4
        /*0008*/ 	.word	index@(_ZN7cutlass13device_kernelINS_4gemm6kernel13GemmUniversalIN4cute5tupleIJiiiiEEENS1_10collective13CollectiveMmaINS1_35MainloopSm100TmaUmmaWarpSpecializedILi7ELi2ELi4ENS5_IJNS4_1CILi4EEENSA_ILi1EEESC_EEEEENS5_IJNSA_ILi128EEESF_NSA_ILi64EEEEEENS_6half_tENS5_IJSC_llEEESI_SJ_NS4_8TiledMMAINS4_8MMA_AtomIJNS4_26SM100_MMA_F16BF16_2x1SM_SSISI_SI_fLi128ELi128ELNS4_4UMMA5MajorE1ELSO_1ELNSN_7ScaleInE0ELSP_0EEEEEENS4_6LayoutINS5_IJSC_SC_SC_EEENS5_IJNSA_ILi0EEESU_SU_EEEEENS5_IJNS4_10UnderscoreESX_SX_EEEEENS4_18SM100_TMA_2SM_LOADENS4_14ComposedLayoutINS4_7SwizzleILi3ELi4ELi3EEENS4_18smem_ptr_flag_bitsILi16EEENSS_INS5_IJSG_NSA_ILi8EEEEEENS5_IJSC_SG_EEEEEEEvNS4_8identityENS4_28SM100_TMA_2SM_LOAD_MULTICASTES1A_vS1B_EENS_8epilogue10collective18CollectiveEpilogueINS1E_23Sm100TmaWarpSpecializedILi4ELi2ELi16ELb1ELb0EEEJNS5_IJSG_SF_SG_EEENS5_IJNSS_ISG_SC_EENSS_INS5_IJNSA_ILi16EEENSA_ILi2EEEEEES18_EEEEESI_NS5_IJlSC_lEEESI_S1Q_NS1E_6fusion15FusionCallbacksIS1I_NS1R_17LinearCombinationISI_fSI_fLNS_15FloatRoundStyleE2EEES1J_S1P_JEEENS4_5SM1004TMEM4LOAD26SM100_TMEM_LOAD_32dp32b16xENS4_13SM90_TMA_LOADENS11_INS12_ILi1ELi4ELi3EEES15_NSS_INS5_IJS16_S1L_EEENS5_IJS1L_SC_EEEEEEENS4_39AutoVectorizingCopyWithAssumedAlignmentILi128EEENS4_14SM90_TMA_STOREES26_S28_S28_EEEvvEEEEvNT_6ParamsE)
	.align		4
        /*000c*/ 	.word	index@(__assertfail)
	.align		4
        /*0010*/ 	.word	0x00000000
	.align		4
        /*0014*/ 	.word	0xfffffffe
	.align		4
        /*0018*/ 	.word	0x00000000
	.align		4
        /*001c*/ 	.word	0xfffffffd
	.align		4
        /*0020*/ 	.word	0x00000000
	.align		4
        /*0024*/ 	.word	0xfffffffc


//--------------------- .nv.constant4             --------------------------
	.section	.nv.constant4,"a",@progbits
	.align	8
	.align		8
.nv.constant4:
        /*0000*/ 	.dword	__assertfail
	.align		8
        /*0008*/ 	.dword	__unnamed_1
	.align		8
        /*0010*/ 	.dword	__unnamed_2
	.align		8
        /*0018*/ 	.dword	_ZN40_INTERNAL_39e9184c_4_k_cu_f3b95721_273274cuda3std3__45__cpo5beginE
	.align		8
        /*0020*/ 	.dword	_ZN40_INTERNAL_39e9184c_4_k_cu_f3b95721_273274cuda3std3__45__cpo3endE
	.align		8
        /*0028*/ 	.dword	_ZN40_INTERNAL_39e9184c_4_k_cu_f3b95721_273274cuda3std3__45__cpo6cbeginE
	.align		8
        /*0030*/ 	.dword	_ZN40_INTERNAL_39e9184c_4_k_cu_f3b95721_273274cuda3std3__45__cpo4cendE
	.align		8
        /*0038*/ 	.dword	_ZN40_INTERNAL_39e9184c_4_k_cu_f3b95721_273274cuda3std3__442_GLOBAL__N__39e9184c_4_k_cu_f3b95721_273276ignoreE
	.align		8
        /*0040*/ 	.dword	_ZN40_INTERNAL_39e9184c_4_k_cu_f3b95721_273274cuda3std3__419piecewise_constructE
	.align		8
        /*0048*/ 	.dword	_ZN40_INTERNAL_39e9184c_4_k_cu_f3b95721_273274cuda3std3__48in_placeE
	.align		8
        /*0050*/ 	.dword	_ZN40_INTERNAL_39e9184c_4_k_cu_f3b95721_273274cuda3std6ranges3__45__cpo4swapE
	.align		8
        /*0058*/ 	.dword	_ZN40_INTERNAL_39e9184c_4_k_cu_f3b95721_273274cuda3std6ranges3__45__cpo9iter_moveE
	.align		8
        /*0060*/ 	.dword	_ZN40_INTERNAL_39e9184c_4_k_cu_f3b95721_273274cute7productE
	.align		8
        /*0068*/ 	.dword	_ZN40_INTERNAL_39e9184c_4_k_cu_f3b95721_273274cute1_E
	.align		8
        /*0070*/ 	.dword	$str$25
	.align		8
        /*0078*/ 	.dword	$str$26
	.align		8
        /*0080*/ 	.dword	$str$27
	.align		8
        /*0088*/ 	.dword	$str$28


//--------------------- .text._ZN7cutlass13device_kernelINS_4gemm6kernel13GemmUniversalIN4cute5tupleIJiiiiEEENS1_10collective13CollectiveMmaINS1_35MainloopSm100TmaUmmaWarpSpecializedILi7ELi2ELi4ENS5_IJNS4_1CILi4EEENSA_ILi1EEESC_EEEEENS5_IJNSA_ILi128EEESF_NSA_ILi64EEEEEENS_6half_tENS5_IJSC_llEEESI_SJ_NS4_8TiledMMAINS4_8MMA_AtomIJNS4_26SM100_MMA_F16BF16_2x1SM_SSISI_SI_fLi128ELi128ELNS4_4UMMA5MajorE1ELSO_1ELNSN_7ScaleInE0ELSP_0EEEEEENS4_6LayoutINS5_IJSC_SC_SC_EEENS5_IJNSA_ILi0EEESU_SU_EEEEENS5_IJNS4_10UnderscoreESX_SX_EEEEENS4_18SM100_TMA_2SM_LOADENS4_14ComposedLayoutINS4_7SwizzleILi3ELi4ELi3EEENS4_18smem_ptr_flag_bitsILi16EEENSS_INS5_IJSG_NSA_ILi8EEEEEENS5_IJSC_SG_EEEEEEEvNS4_8identityENS4_28SM100_TMA_2SM_LOAD_MULTICASTES1A_vS1B_EENS_8epilogue10collective18CollectiveEpilogueINS1E_23Sm100TmaWarpSpecializedILi4ELi2ELi16ELb1ELb0EEEJNS5_IJSG_SF_SG_EEENS5_IJNSS_ISG_SC_EENSS_INS5_IJNSA_ILi16EEENSA_ILi2EEEEEES18_EEEEESI_NS5_IJlSC_lEEESI_S1Q_NS1E_6fusion15FusionCallbacksIS1I_NS1R_17LinearCombinationISI_fSI_fLNS_15FloatRoundStyleE2EEES1J_S1P_JEEENS4_5SM1004TMEM4LOAD26SM100_TMEM_LOAD_32dp32b16xENS4_13SM90_TMA_LOADENS11_INS12_ILi1ELi4ELi3EEES15_NSS_INS5_IJS16_S1L_EEENS5_IJS1L_SC_EEEEEEENS4_39AutoVectorizingCopyWithAssumedAlignmentILi128EEENS4_14SM90_TMA_STOREES26_S28_S28_EEEvvEEEEvNT_6ParamsE --------------------------
	.section	.text._ZN7cutlass13device_kernelINS_4gemm6kernel13GemmUniversalIN4cute5tupleIJiiiiEEENS1_10collective13CollectiveMmaINS1_35MainloopSm100TmaUmmaWarpSpecializedILi7ELi2ELi4ENS5_IJNS4_1CILi4EEENSA_ILi1EEESC_EEEEENS5_IJNSA_ILi128EEESF_NSA_ILi64EEEEEENS_6half_tENS5_IJSC_llEEESI_SJ_NS4_8TiledMMAINS4_8MMA_AtomIJNS4_26SM100_MMA_F16BF16_2x1SM_SSISI_SI_fLi128ELi128ELNS4_4UMMA5MajorE1ELSO_1ELNSN_7ScaleInE0ELSP_0EEEEEENS4_6LayoutINS5_IJSC_SC_SC_EEENS5_IJNSA_ILi0EEESU_SU_EEEEENS5_IJNS4_10UnderscoreESX_SX_EEEEENS4_18SM100_TMA_2SM_LOADENS4_14ComposedLayoutINS4_7SwizzleILi3ELi4ELi3EEENS4_18smem_ptr_flag_bitsILi16EEENSS_INS5_IJSG_NSA_ILi8EEEEEENS5_IJSC_SG_EEEEEEEvNS4_8identityENS4_28SM100_TMA_2SM_LOAD_MULTICASTES1A_vS1B_EENS_8epilogue10collective18CollectiveEpilogueINS1E_23Sm100TmaWarpSpecializedILi4ELi2ELi16ELb1ELb0EEEJNS5_IJSG_SF_SG_EEENS5_IJNSS_ISG_SC_EENSS_INS5_IJNSA_ILi16EEENSA_ILi2EEEEEES18_EEEEESI_NS5_IJlSC_lEEESI_S1Q_NS1E_6fusion15FusionCallbacksIS1I_NS1R_17LinearCombinationISI_fSI_fLNS_15FloatRoundStyleE2EEES1J_S1P_JEEENS4_5SM1004TMEM4LOAD26SM100_TMEM_LOAD_32dp32b16xENS4_13SM90_TMA_LOADENS11_INS12_ILi1ELi4ELi3EEES15_NSS_INS5_IJS16_S1L_EEENS5_IJS1L_SC_EEEEEEENS4_39AutoVectorizingCopyWithAssumedAlignmentILi128EEENS4_14SM90_TMA_STOREES26_S28_S28_EEEvvEEEEvNT_6ParamsE,"ax",@progbits
	.align	128
.text._ZN7cutlass13device_kernelINS_4gemm6kernel13GemmUniversalIN4cute5tupleIJiiiiEEENS1_10collective13CollectiveMmaINS1_35MainloopSm100TmaUmmaWarpSpecializedILi7ELi2ELi4ENS5_IJNS4_1CILi4EEENSA_ILi1EEESC_EEEEENS5_IJNSA_ILi128EEESF_NSA_ILi64EEEEEENS_6half_tENS5_IJSC_llEEESI_SJ_NS4_8TiledMMAINS4_8MMA_AtomIJNS4_26SM100_MMA_F16BF16_2x1SM_SSISI_SI_fLi128ELi128ELNS4_4UMMA5MajorE1ELSO_1ELNSN_7ScaleInE0ELSP_0EEEEEENS4_6LayoutINS5_IJSC_SC_SC_EEENS5_IJNSA_ILi0EEESU_SU_EEEEENS5_IJNS4_10UnderscoreESX_SX_EEEEENS4_18SM100_TMA_2SM_LOADENS4_14ComposedLayoutINS4_7SwizzleILi3ELi4ELi3EEENS4_18smem_ptr_flag_bitsILi16EEENSS_INS5_IJSG_NSA_ILi8EEEEEENS5_IJSC_SG_EEEEEEEvNS4_8identityENS4_28SM100_TMA_2SM_LOAD_MULTICASTES1A_vS1B_EENS_8epilogue10collective18CollectiveEpilogueINS1E_23Sm100TmaWarpSpecializedILi4ELi2ELi16ELb1ELb0EEEJNS5_IJSG_SF_SG_EEENS5_IJNSS_ISG_SC_EENSS_INS5_IJNSA_ILi16EEENSA_ILi2EEEEEES18_EEEEESI_NS5_IJlSC_lEEESI_S1Q_NS1E_6fusion15FusionCallbacksIS1I_NS1R_17LinearCombinationISI_fSI_fLNS_15FloatRoundStyleE2EEES1J_S1P_JEEENS4_5SM1004TMEM4LOAD26SM100_TMEM_LOAD_32dp32b16xENS4_13SM90_TMA_LOADENS11_INS12_ILi1ELi4ELi3EEES15_NSS_INS5_IJS16_S1L_EEENS5_IJS1L_SC_EEEEEEENS4_39AutoVectorizingCopyWithAssumedAlignmentILi128EEENS4_14SM90_TMA_STOREES26_S28_S28_EEEvvEEEEvNT_6ParamsE:
        .type           _ZN7cutlass13device_kernelINS_4gemm6kernel13GemmUniversalIN4cute5tupleIJiiiiEEENS1_10collective13CollectiveMmaINS1_35MainloopSm100TmaUmmaWarpSpecializedILi7ELi2ELi4ENS5_IJNS4_1CILi4EEENSA_ILi1EEESC_EEEEENS5_IJNSA_ILi128EEESF_NSA_ILi64EEEEEENS_6half_tENS5_IJSC_llEEESI_SJ_NS4_8TiledMMAINS4_8MMA_AtomIJNS4_26SM100_MMA_F16BF16_2x1SM_SSISI_SI_fLi128ELi128ELNS4_4UMMA5MajorE1ELSO_1ELNSN_7ScaleInE0ELSP_0EEEEEENS4_6LayoutINS5_IJSC_SC_SC_EEENS5_IJNSA_ILi0EEESU_SU_EEEEENS5_IJNS4_10UnderscoreESX_SX_EEEEENS4_18SM100_TMA_2SM_LOADENS4_14ComposedLayoutINS4_7SwizzleILi3ELi4ELi3EEENS4_18smem_ptr_flag_bitsILi16EEENSS_INS5_IJSG_NSA_ILi8EEEEEENS5_IJSC_SG_EEEEEEEvNS4_8identityENS4_28SM100_TMA_2SM_LOAD_MULTICASTES1A_vS1B_EENS_8epilogue10collective18CollectiveEpilogueINS1E_23Sm100TmaWarpSpecializedILi4ELi2ELi16ELb1ELb0EEEJNS5_IJSG_SF_SG_EEENS5_IJNSS_ISG_SC_EENSS_INS5_IJNSA_ILi16EEENSA_ILi2EEEEEES18_EEEEESI_NS5_IJlSC_lEEESI_S1Q_NS1E_6fusion15FusionCallbacksIS1I_NS1R_17LinearCombinationISI_fSI_fLNS_15FloatRoundStyleE2EEES1J_S1P_JEEENS4_5SM1004TMEM4LOAD26SM100_TMEM_LOAD_32dp32b16xENS4_13SM90_TMA_LOADENS11_INS12_ILi1ELi4ELi3EEES15_NSS_INS5_IJS16_S1L_EEENS5_IJS1L_SC_EEEEEEENS4_39AutoVectorizingCopyWithAssumedAlignmentILi128EEENS4_14SM90_TMA_STOREES26_S28_S28_EEEvvEEEEvNT_6ParamsE,@function
        .size           _ZN7cutlass13device_kernelINS_4gemm6kernel13GemmUniversalIN4cute5tupleIJiiiiEEENS1_10collective13CollectiveMmaINS1_35MainloopSm100TmaUmmaWarpSpecializedILi7ELi2ELi4ENS5_IJNS4_1CILi4EEENSA_ILi1EEESC_EEEEENS5_IJNSA_ILi128EEESF_NSA_ILi64EEEEEENS_6half_tENS5_IJSC_llEEESI_SJ_NS4_8TiledMMAINS4_8MMA_AtomIJNS4_26SM100_MMA_F16BF16_2x1SM_SSISI_SI_fLi128ELi128ELNS4_4UMMA5MajorE1ELSO_1ELNSN_7ScaleInE0ELSP_0EEEEEENS4_6LayoutINS5_IJSC_SC_SC_EEENS5_IJNSA_ILi0EEESU_SU_EEEEENS5_IJNS4_10UnderscoreESX_SX_EEEEENS4_18SM100_TMA_2SM_LOADENS4_14ComposedLayoutINS4_7SwizzleILi3ELi4ELi3EEENS4_18smem_ptr_flag_bitsILi16EEENSS_INS5_IJSG_NSA_ILi8EEEEEENS5_IJSC_SG_EEEEEEEvNS4_8identityENS4_28SM100_TMA_2SM_LOAD_MULTICASTES1A_vS1B_EENS_8epilogue10collective18CollectiveEpilogueINS1E_23Sm100TmaWarpSpecializedILi4ELi2ELi16ELb1ELb0EEEJNS5_IJSG_SF_SG_EEENS5_IJNSS_ISG_SC_EENSS_INS5_IJNSA_ILi16EEENSA_ILi2EEEEEES18_EEEEESI_NS5_IJlSC_lEEESI_S1Q_NS1E_6fusion15FusionCallbacksIS1I_NS1R_17LinearCombinationISI_fSI_fLNS_15FloatRoundStyleE2EEES1J_S1P_JEEENS4_5SM1004TMEM4LOAD26SM100_TMEM_LOAD_32dp32b16xENS4_13SM90_TMA_LOADENS11_INS12_ILi1ELi4ELi3EEES15_NSS_INS5_IJS16_S1L_EEENS5_IJS1L_SC_EEEEEEENS4_39AutoVectorizingCopyWithAssumedAlignmentILi128EEENS4_14SM90_TMA_STOREES26_S28_S28_EEEvvEEEEvNT_6ParamsE,(.L_x_206 - _ZN7cutlass13device_kernelINS_4gemm6kernel13GemmUniversalIN4cute5tupleIJiiiiEEENS1_10collective13CollectiveMmaINS1_35MainloopSm100TmaUmmaWarpSpecializedILi7ELi2ELi4ENS5_IJNS4_1CILi4EEENSA_ILi1EEESC_EEEEENS5_IJNSA_ILi128EEESF_NSA_ILi64EEEEEENS_6half_tENS5_IJSC_llEEESI_SJ_NS4_8TiledMMAINS4_8MMA_AtomIJNS4_26SM100_MMA_F16BF16_2x1SM_SSISI_SI_fLi128ELi128ELNS4_4UMMA5MajorE1ELSO_1ELNSN_7ScaleInE0ELSP_0EEEEEENS4_6LayoutINS5_IJSC_SC_SC_EEENS5_IJNSA_ILi0EEESU_SU_EEEEENS5_IJNS4_10UnderscoreESX_SX_EEEEENS4_18SM100_TMA_2SM_LOADENS4_14ComposedLayoutINS4_7SwizzleILi3ELi4ELi3EEENS4_18smem_ptr_flag_bitsILi16EEENSS_INS5_IJSG_NSA_ILi8EEEEEENS5_IJSC_SG_EEEEEEEvNS4_8identityENS4_28SM100_TMA_2SM_LOAD_MULTICASTES1A_vS1B_EENS_8epilogue10collective18CollectiveEpilogueINS1E_23Sm100TmaWarpSpecializedILi4ELi2ELi16ELb1ELb0EEEJNS5_IJSG_SF_SG_EEENS5_IJNSS_ISG_SC_EENSS_INS5_IJNSA_ILi16EEENSA_ILi2EEEEEES18_EEEEESI_NS5_IJlSC_lEEESI_S1Q_NS1E_6fusion15FusionCallbacksIS1I_NS1R_17LinearCombinationISI_fSI_fLNS_15FloatRoundStyleE2EEES1J_S1P_JEEENS4_5SM1004TMEM4LOAD26SM100_TMEM_LOAD_32dp32b16xENS4_13SM90_TMA_LOADENS11_INS12_ILi1ELi4ELi3EEES15_NSS_INS5_IJS16_S1L_EEENS5_IJS1L_SC_EEEEEEENS4_39AutoVectorizingCopyWithAssumedAlignmentILi128EEENS4_14SM90_TMA_STOREES26_S28_S28_EEEvvEEEEvNT_6ParamsE)
        .other          _ZN7cutlass13device_kernelINS_4gemm6kernel13GemmUniversalIN4cute5tupleIJiiiiEEENS1_10collective13CollectiveMmaINS1_35MainloopSm100TmaUmmaWarpSpecializedILi7ELi2ELi4ENS5_IJNS4_1CILi4EEENSA_ILi1EEESC_EEEEENS5_IJNSA_ILi128EEESF_NSA_ILi64EEEEEENS_6half_tENS5_IJSC_llEEESI_SJ_NS4_8TiledMMAINS4_8MMA_AtomIJNS4_26SM100_MMA_F16BF16_2x1SM_SSISI_SI_fLi128ELi128ELNS4_4UMMA5MajorE1ELSO_1ELNSN_7ScaleInE0ELSP_0EEEEEENS4_6LayoutINS5_IJSC_SC_SC_EEENS5_IJNSA_ILi0EEESU_SU_EEEEENS5_IJNS4_10UnderscoreESX_SX_EEEEENS4_18SM100_TMA_2SM_LOADENS4_14ComposedLayoutINS4_7SwizzleILi3ELi4ELi3EEENS4_18smem_ptr_flag_bitsILi16EEENSS_INS5_IJSG_NSA_ILi8EEEEEENS5_IJSC_SG_EEEEEEEvNS4_8identityENS4_28SM100_TMA_2SM_LOAD_MULTICASTES1A_vS1B_EENS_8epilogue10collective18CollectiveEpilogueINS1E_23Sm100TmaWarpSpecializedILi4ELi2ELi16ELb1ELb0EEEJNS5_IJSG_SF_SG_EEENS5_IJNSS_ISG_SC_EENSS_INS5_IJNSA_ILi16EEENSA_ILi2EEEEEES18_EEEEESI_NS5_IJlSC_lEEESI_S1Q_NS1E_6fusion15FusionCallbacksIS1I_NS1R_17LinearCombinationISI_fSI_fLNS_15FloatRoundStyleE2EEES1J_S1P_JEEENS4_5SM1004TMEM4LOAD26SM100_TMEM_LOAD_32dp32b16xENS4_13SM90_TMA_LOADENS11_INS12_ILi1ELi4ELi3EEES15_NSS_INS5_IJS16_S1L_EEENS5_IJS1L_SC_EEEEEEENS4_39AutoVectorizingCopyWithAssumedAlignmentILi128EEENS4_14SM90_TMA_STOREES26_S28_S28_EEEvvEEEEvNT_6ParamsE,@"STO_CUDA_ENTRY STV_DEFAULT"
_ZN7cutlass13device_kernelINS_4gemm6kernel13GemmUniversalIN4cute5tupleIJiiiiEEENS1_10collective13CollectiveMmaINS1_35MainloopSm100TmaUmmaWarpSpecializedILi7ELi2ELi4ENS5_IJNS4_1CILi4EEENSA_ILi1EEESC_EEEEENS5_IJNSA_ILi128EEESF_NSA_ILi64EEEEEENS_6half_tENS5_IJSC_llEEESI_SJ_NS4_8TiledMMAINS4_8MMA_AtomIJNS4_26SM100_MMA_F16BF16_2x1SM_SSISI_SI_fLi128ELi128ELNS4_4UMMA5MajorE1ELSO_1ELNSN_7ScaleInE0ELSP_0EEEEEENS4_6LayoutINS5_IJSC_SC_SC_EEENS5_IJNSA_ILi0EEESU_SU_EEEEENS5_IJNS4_10UnderscoreESX_SX_EEEEENS4_18SM100_TMA_2SM_LOADENS4_14ComposedLayoutINS4_7SwizzleILi3ELi4ELi3EEENS4_18smem_ptr_flag_bitsILi16EEENSS_INS5_IJSG_NSA_ILi8EEEEEENS5_IJSC_SG_EEEEEEEvNS4_8identityENS4_28SM100_TMA_2SM_LOAD_MULTICASTES1A_vS1B_EENS_8epilogue10collective18CollectiveEpilogueINS1E_23Sm100TmaWarpSpecializedILi4ELi2ELi16ELb1ELb0EEEJNS5_IJSG_SF_SG_EEENS5_IJNSS_ISG_SC_EENSS_INS5_IJNSA_ILi16EEENSA_ILi2EEEEEES18_EEEEESI_NS5_IJlSC_lEEESI_S1Q_NS1E_6fusion15FusionCallbacksIS1I_NS1R_17LinearCombinationISI_fSI_fLNS_15FloatRoundStyleE2EEES1J_S1P_JEEENS4_5SM1004TMEM4LOAD26SM100_TMEM_LOAD_32dp32b16xENS4_13SM90_TMA_LOADENS11_INS12_ILi1ELi4ELi3EEES15_NSS_INS5_IJS16_S1L_EEENS5_IJS1L_SC_EEEEEEENS4_39AutoVectorizingCopyWithAssumedAlignmentILi128EEENS4_14SM90_TMA_STOREES26_S28_S28_EEEvvEEEEvNT_6ParamsE:
[----:B------:R-:W1:Y:S01]  /*0000*/  LDC R1, c[0x0][0x37c] ;  /* 0x0000df00ff017b82 */ /* 0x000e620000000800 */
[----:B------:R-:W2:Y:S01]  /*0010*/  S2R R72, SR_TID.X ;  /* 0x0000000000487919 */ /* 0x000ea20000002100 */
[----:B------:R-:W3:Y:S06]  /*0020*/  LDCU.64 UR4, c[0x0][0x890] ;  /* 0x00011200ff0477ac */ /* 0x000eec0008000a00 */
[----:B------:R-:W4:Y:S01]  /*0030*/  S2UR UR37, SR_CgaCtaId ;  /* 0x00000000002579c3 */ /* 0x000f220000008800 */
[----:B------:R-:W-:Y:S02]  /*0040*/  PRMT R59, RZ, 0x7610, R59 ;  /* 0x00007610ff3b7816 */ /* 0x000fe4000000003b */
[----:B------:R-:W-:Y:S01]  /*0050*/  ELECT P1, URZ, PT ;  /* 0x0000000000ff782f */ /* 0x000fe20003820000 */
[----:B------:R-:W1:Y:S01]  /*0060*/  LDCU.64 UR46, c[0x0][0x358] ;  /* 0x00006b00ff2e77ac */ /* 0x000e620008000a00 */
[----:B---3--:R-:W-:-:S04]  /*0070*/  UISETP.NE.U32.AND UP0, UPT, UR4, URZ, UPT ;  /* 0x000000ff0400728c */ /* 0x008fc8000bf05070 */
[----:B------:R-:W-:Y:S02]  /*0080*/  UISETP.NE.AND.EX UP0, UPT, UR5, URZ, UPT, UP0 ;  /* 0x000000ff0500728c */ /* 0x000fe4000bf05300 */
[----:B----4-:R-:W-:Y:S02]  /*0090*/  ULOP3.LUT UR9, UR37, 0x1, URZ, 0xc0, !UPT ;  /* 0x0000000125097892 */ /* 0x010fe4000f8ec0ff */
[----:B------:R-:W-:Y:S01]  /*00a0*/  ULOP3.LUT UR8, UR37, 0x1, URZ, 0x3c, !UPT ;  /* 0x0000000125087892 */ /* 0x000fe2000f8e3cff */
[----:B--2---:R-:W-:-:S05]  /*00b0*/  SHF.R.U32.HI R66, RZ, 0x5, R72 ;  /* 0x00000005ff427819 */ /* 0x004fca0000011648 */
[----:B------:R-:W2:Y:S02]  /*00c0*/  SHFL.IDX PT, R0, R66, RZ, 0x1f ;  /* 0x00001fff42007589 */ /* 0x000ea400000e0000 */
[----:B--2---:R-:W-:Y:S01]  /*00d0*/  R2UR UR10, R0 ;  /* 0x00000000000a72ca */ /* 0x004fe200000e0000 */
[----:B-1----:R-:W-:-:S14]  /*00e0*/  BRA.U UP0, `(.L_x_0) ;  /* 0x00000001002c7547 */ /* 0x002fdc000b800000 */
[----:B------:R-:W1:Y:S02]  /*00f0*/  LDCU.64 UR6, c[0x0][0x888] ;  /* 0x00011100ff0677ac */ /* 0x000e640008000a00 */
[----:B-1----:R-:W-:-:S04]  /*0100*/  UISETP.NE.U32.AND UP0, UPT, UR6, URZ, UPT ;  /* 0x000000ff0600728c */ /* 0x002fc8000bf05070 */
[----:B------:R-:W-:-:S09]  /*0110*/  UISETP.NE.AND.EX UP0, UPT, UR7, URZ, UPT, UP0 ;  /* 0x000000ff0700728c */ /* 0x000fd2000bf05300 */
[----:B------:R-:W-:Y:S05]  /*0120*/  BRA.U !UP0, `(.L_x_1) ;  /* 0x0000000108107547 */ /* 0x000fea000b800000 */
[----:B------:R-:W1:Y:S02]  /*0130*/  LDC.64 R2, c[0x0][0x888] ;  /* 0x00022200ff027b82 */ /* 0x000e640000000a00 */
[----:B-1----:R1:W5:Y:S01]  /*0140*/  LDG.E R35, desc[UR46][R2.64] ;  /* 0x0000002e02237981 */ /* 0x002362000c1e1900 */
[----:B------:R-:W-:Y:S01]  /*0150*/  HFMA2 R59, -RZ, RZ, 0, 5.9604644775390625e-08 ;  /* 0x00000001ff3b7431 */ /* 0x000fe200000001ff */
[----:B------:R-:W-:Y:S05]  /*0160*/  BRA `(.L_x_0) ;  /* 0x00000000000c7947 */ /* 0x000fea0003800000 */
.L_x_1:
[----:B------:R-:W1:Y:S01]  /*0170*/  LDCU UR6, c[0x0][0x880] ;  /* 0x00011000ff0677ac */ /* 0x000e620008000800 */
[----:B------:R-:W-:Y:S01]  /*0180*/  HFMA2 R59, -RZ, RZ, 0, 5.9604644775390625e-08 ;  /* 0x00000001ff3b7431 */ /* 0x000fe200000001ff */
[----:B-1----:R-:W-:-:S07]  /*0190*/  MOV R35, UR6 ;  /* 0x0000000600237c02 */ /* 0x002fce0008000f00 */
.L_x_0:
[----:B------:R-:W2:Y:S02]  /*01a0*/  LDCU.64 UR6, c[0x0][0x8b0] ;  /* 0x00011600ff0677ac */ /* 0x000ea40008000a00 */
[----:B--2---:R-:W-:-:S04]  /*01b0*/  UISETP.NE.U32.AND UP0, UPT, UR6, URZ, UPT ;  /* 0x000000ff0600728c */ /* 0x004fc8000bf05070 */
[----:B------:R-:W-:-:S09]  /*01c0*/  UISETP.NE.AND.EX UP0, UPT, UR7, URZ, UPT, UP0 ;  /* 0x000000ff0700728c */ /* 0x000fd2000bf05300 */
[----:B------:R-:W-:Y:S05]  /*01d0*/  BRA.U UP0, `(.L_x_2) ;  /* 0x0000000100247547 */ /* 0x000fea000b800000 */
[----:B------:R-:W2:Y:S02]  /*01e0*/  LDCU.64 UR6, c[0x0][0x8a8] ;  /* 0x00011500ff0677ac */ /* 0x000ea40008000a00 */
[----:B--2---:R-:W-:-:S04]  /*01f0*/  UISETP.NE.U32.AND UP0, UPT, UR6, URZ, UPT ;  /* 0x000000ff0600728c */ /* 0x004fc8000bf05070 */
[----:B------:R-:W-:-:S09]  /*0200*/  UISETP.NE.AND.EX UP0, UPT, UR7, URZ, UPT, UP0 ;  /* 0x000000ff0700728c */ /* 0x000fd2000bf05300 */
[----:B------:R-:W-:Y:S05]  /*0210*/  BRA.U !UP0, `(.L_x_3) ;  /* 0x00000001080c7547 */ /* 0x000fea000b800000 */
[----:B------:R-:W2:Y:S02]  /*0220*/  LDC.64 R32, c[0x0][0x8a8] ;  /* 0x00022a00ff207b82 */ /* 0x000ea40000000a00 */
[----:B--2---:R2:W5:Y:S01]  /*0230*/  LDG.E R32, desc[UR46][R32.64] ;  /* 0x0000002e20207981 */ /* 0x004562000c1e1900 */
[----:B------:R-:W-:Y:S05]  /*0240*/  BRA `(.L_x_2) ;  /* 0x0000000000087947 */ /* 0x000fea0003800000 */
.L_x_3:
[----:B------:R-:W2:Y:S02]  /*0250*/  LDCU UR6, c[0x0][0x8a0] ;  /* 0x00011400ff0677ac */ /* 0x000ea40008000800 */
[----:B--2---:R-:W-:Y:S02]  /*0260*/  MOV R32, UR6 ;  /* 0x0000000600207c02 */ /* 0x004fe40008000f00 */
.L_x_2:
[----:B------:R-:W-:Y:S01]  /*0270*/  IMAD.U32 R0, RZ, RZ, UR10 ;  /* 0x0000000aff007e24 */ /* 0x000fe2000f8e00ff */
[----:B------:R-:W-:Y:S04]  /*0280*/  BSSY.RECONVERGENT B0, `(.L_x_4) ;  /* 0x000000c000007945 */ /* 0x000fe80003800200 */
[C---:B------:R-:W-:Y:S02]  /*0290*/  ISETP.NE.OR P2, PT, R0.reuse, 0x1, !P1 ;  /* 0x000000010000780c */ /* 0x040fe40004f45670 */
[----:B------:R-:W-:-:S11]  /*02a0*/  ISETP.NE.OR P0, PT, R0, 0x3, !P1 ;  /* 0x000000030000780c */ /* 0x000fd60004f05670 */
[----:B------:R-:W-:Y:S05]  /*02b0*/  @P2 BRA `(.L_x_5) ;  /* 0x0000000000202947 */ /* 0x000fea0003800000 */
[----:B------:R-:W3:Y:S02]  /*02c0*/  LDCU.64 UR6, c[0x0][0x348] ;  /* 0x00006900ff0677ac */ /* 0x000ee40008000a00 */
[----:B---3--:R-:W-:Y:S02]  /*02d0*/  UIADD3 UR12, UP1, UPT, UR6, 0x80, URZ ;  /* 0x00000080060c7890 */ /* 0x008fe4000ff3e0ff */
[----:B------:R-:W-:Y:S02]  /*02e0*/  UIADD3 UR6, UP0, UPT, UR6, 0x180, URZ ;  /* 0x0000018006067890 */ /* 0x000fe4000ff1e0ff */
[----:B------:R-:W-:Y:S02]  /*02f0*/  UIADD3.X UR13, UPT, UPT, URZ, UR7, URZ, UP1, !UPT ;  /* 0x00000007ff0d7290 */ /* 0x000fe40008ffe4ff */
[----:B------:R-:W-:-:S07]  /*0300*/  UIADD3.X UR7, UPT, UPT, URZ, UR7, URZ, UP0, !UPT ;  /* 0x00000007ff077290 */ /* 0x000fce00087fe4ff */
[----:B------:R3:W-:Y:S02]  /*0310*/  UTMACCTL.PF [UR12] ;  /* 0x000000000c0079b9 */ /* 0x0007e40008040000 */
[----:B------:R3:W-:Y:S02]  /*0320*/  UTMACCTL.PF [UR6] ;  /* 0x00000000060079b9 */ /* 0x0007e40008040000 */
[----:B---3--:R-:W-:Y:S01]  /*0330*/  NOP ;  /* 0x0000000000007918 */ /* 0x008fe20000000000 */
.L_x_5:
[----:B------:R-:W-:Y:S05]  /*0340*/  BSYNC.RECONVERGENT B0 ;  /* 0x0000000000007941 */ /* 0x000fea0003800200 */
.L_x_4:
[----:B------:R-:W-:Y:S04]  /*0350*/  BSSY.RECONVERGENT B0, `(.L_x_6) ;  /* 0x000000a000007945 */ /* 0x000fe80003800200 */
        /* <DEDUP_REMOVED lines=9> */
.L_x_7:
[----:B------:R-:W-:Y:S05]  /*03f0*/  BSYNC.RECONVERGENT B0 ;  /* 0x0000000000007941 */ /* 0x000fea0003800200 */
.L_x_6:
[----:B------:R-:W3:Y:S01]  /*0400*/  LDCU.64 UR6, c[0x0][0x888] ;  /* 0x00011100ff0677ac */ /* 0x000ee20008000a00 */
[----:B------:R-:W-:Y:S02]  /*0410*/  UISETP.EQ.U32.AND UP0, UPT, UR4, URZ, UPT ;  /* 0x000000ff0400728c */ /* 0x000fe4000bf02070 */
[----:B------:R-:W-:Y:S02]  /*0420*/  UPLOP3.LUT UP5, UPT, UPT, UPT, UPT, 0x80, 0x8 ;  /* 0x000000000008789c */ /* 0x000fe40003faf070 */
[----:B---3--:R-:W-:-:S04]  /*0430*/  UISETP.NE.U32.AND UP1, UPT, UR6, URZ, UPT ;  /* 0x000000ff0600728c */ /* 0x008fc8000bf25070 */
[----:B------:R-:W-:-:S04]  /*0440*/  UISETP.NE.AND.EX UP1, UPT, UR7, URZ, UPT, UP1 ;  /* 0x000000ff0700728c */ /* 0x000fc8000bf25310 */
[----:B------:R-:W-:-:S04]  /*0450*/  UISETP.EQ.OR.EX UP2, UPT, UR5, URZ, !UP1, UP0 ;  /* 0x000000ff0500728c */ /* 0x000fc8000cf42700 */
[----:B------:R-:W-:-:S05]  /*0460*/  UP2UR UR50, UPR, URZ, 0x4 ;  /* 0x00000004ff327883 */ /* 0x000fca0008000000 */
[----:B------:R-:W-:Y:S07]  /*0470*/  BRA.U !UP2, `(.L_x_8) ;  /* 0x000000010a207547 */ /* 0x000fee000b800000 */
[----:B------:R-:W-:Y:S01]  /*0480*/  UISETP.NE.U32.AND UP2, UPT, UR4, URZ, UPT ;  /* 0x000000ff0400728c */ /* 0x000fe2000bf45070 */
[----:B-----5:R-:W-:Y:S01]  /*0490*/  FSETP.NEU.AND P0, PT, R35, RZ, PT ;  /* 0x000000ff2300720b */ /* 0x020fe20003f0d000 */
[----:B------:R-:W-:Y:S02]  /*04a0*/  USEL UR4, URZ, 0xffffffff, UP1 ;  /* 0xffffffffff047887 */ /* 0x000fe40008800000 */
[----:B------:R-:W-:-:S10]  /*04b0*/  UISETP.NE.AND.EX UP2, UPT, UR5, URZ, UPT, UP2 ;  /* 0x000000ff0500728c */ /* 0x000fd4000bf45320 */
[----:B------:R-:W-:Y:S01]  /*04c0*/  VOTEU.ANY UP0, P0 ;  /* 0x0000000000ff7886 */ /* 0x000fe20000000100 */
[----:B------:R-:W-:-:S04]  /*04d0*/  @!UP2 USEL UR4, URZ, 0xffffffff, UP0 ;  /* 0xffffffffff04a887 */ /* 0x000fc80008000000 */
[----:B------:R-:W-:-:S04]  /*04e0*/  ULOP3.LUT UR4, UR4, 0x1, URZ, 0xc0, !UPT ;  /* 0x0000000104047892 */ /* 0x000fc8000f8ec0ff */
[----:B------:R-:W-:-:S11]  /*04f0*/  UISETP.NE.U32.AND UP5, UPT, UR4, 0x1, UPT ;  /* 0x000000010400788c */ /* 0x000fd6000bfa5070 */
.L_x_8:
[----:B------:R-:W3:Y:S01]  /*0500*/  SHFL.IDX PT, R0, R66, RZ, 0x1f ;  /* 0x00001fff42007589 */ /* 0x000ee200000e0000 */
[----:B------:R-:W-:-:S04]  /*0510*/  UISETP.NE.AND UP0, UPT, UR10, 0x2, UPT ;  /* 0x000000020a00788c */ /* 0x000fc8000bf05270 */
[----:B------:R-:W-:Y:S02]  /*0520*/  UISETP.EQ.AND UP2, UPT, UR9, URZ, !UP0 ;  /* 0x000000ff0900728c */ /* 0x000fe4000c742270 */
[----:B------:R-:W-:-:S04]  /*0530*/  USEL UR6, URZ, 0x1, UP0 ;  /* 0x00000001ff067887 */ /* 0x000fc80008000000 */
[----:B------:R-:W-:Y:S02]  /*0540*/  PLOP3.LUT P5, PT, P1, PT, UP2, 0x80, 0x8 ;  /* 0x000000000008781c */ /* 0x000fe40000faf028 */
[----:B---3--:R-:W-:-:S13]  /*0550*/  ISETP.NE.AND P0, PT, R0, RZ, PT ;  /* 0x000000ff0000720c */ /* 0x008fda0003f05270 */
[----:B------:R-:W-:Y:S05]  /*0560*/  @P0 BRA `(.L_x_9) ;  /* 0x00000000006c0947 */ /* 0x000fea0003800000 */
[----:B------:R-:W-:Y:S01]  /*0570*/  UMOV UR7, 0x400 ;  /* 0x0000040000077882 */ /* 0x000fe20000000000 */
[----:B------:R-:W-:Y:S01]  /*0580*/  UMOV UR5, 0x1 ;  /* 0x0000000100057882 */ /* 0x000fe20000000000 */
[----:B------:R-:W-:Y:S01]  /*0590*/  UMOV UR4, 0x2 ;  /* 0x0000000200047882 */ /* 0x000fe20000000000 */
[----:B------:R-:W-:Y:S02]  /*05a0*/  ULEA UR7, UR37, UR7, 0x18 ;  /* 0x0000000725077291 */ /* 0x000fe4000f8ec0ff */
[----:B------:R-:W-:-:S04]  /*05b0*/  UIADD3 UR12, UPT, UPT, -UR5, 0x100000, URZ ;  /* 0x00100000050c7890 */ /* 0x000fc8000fffe1ff */
[----:B------:R-:W-:Y:S02]  /*05c0*/  USHF.L.U32 UR13, UR12, 0xb, URZ ;  /* 0x0000000b0c0d7899 */ /* 0x000fe400080006ff */
[----:B------:R-:W-:Y:S02]  /*05d0*/  USHF.L.U32 UR12, UR12, 0x1, URZ ;  /* 0x000000010c0c7899 */ /* 0x000fe400080006ff */
[----:B------:R-:W-:-:S04]  /*05e0*/  UIADD3 UR4, UPT, UPT, -UR4, 0x100000, URZ ;  /* 0x0010000004047890 */ /* 0x000fc8000fffe1ff */
[----:B------:R-:W-:Y:S02]  /*05f0*/  USHF.L.U32 UR5, UR4, 0xb, URZ ;  /* 0x0000000b04057899 */ /* 0x000fe400080006ff */
[----:B------:R-:W-:Y:S01]  /*0600*/  USHF.L.U32 UR4, UR4, 0x1, URZ ;  /* 0x0000000104047899 */ /* 0x000fe200080006ff */
[----:B------:R-:W-:Y:S01]  /*0610*/  ELECT P0, URZ, PT ;  /* 0x0000000000ff782f */ /* 0x000fe20003800000 */
[----:B------:R-:W3:Y:S02]  /*0620*/  FENCE.VIEW.ASYNC.S ;  /* 0x00000000000073c6 */ /* 0x000ee40000000000 */
[----:B---3--:R3:W4:Y:S08]  /*0630*/  SYNCS.EXCH.64 URZ, [UR7], UR12 ;  /* 0x0000000c07ff75b2 */ /* 0x0087300008000100 */
[----:B------:R3:W1:Y:S01]  /*0640*/  SYNCS.EXCH.64 URZ, [UR7+0x38], UR4 ;  /* 0x0000380407ff75b2 */ /* 0x0006620008000100 */
        /* <DEDUP_REMOVED lines=12> */
[----:B------:R-:W-:Y:S01]  /*0710*/  NOP ;  /* 0x0000000000007918 */ /* 0x000fe20000000000 */
.L_x_9:
[----:B------:R-:W2:Y:S01]  /*0720*/  SHFL.IDX PT, R0, R66, RZ, 0x1f ;  /* 0x00001fff42007589 */ /* 0x000ea200000e0000 */
[----:B------:R-:W-:Y:S01]  /*0730*/  NOP ;  /* 0x0000000000007918 */ /* 0x000fe20000000000 */
[----:B--2---:R-:W-:-:S13]  /*0740*/  ISETP.NE.AND P0, PT, R0, 0x1, PT ;  /* 0x000000010000780c */ /* 0x004fda0003f05270 */
[----:B------:R-:W-:Y:S05]  /*0750*/  @P0 BRA `(.L_x_10) ;  /* 0x0000000000540947 */ /* 0x000fea0003800000 */
[----:B---3--:R-:W-:Y:S01]  /*0760*/  UMOV UR7, 0x400 ;  /* 0x0000040000077882 */ /* 0x008fe20000000000 */
        /* <DEDUP_REMOVED lines=10> */
[----:B------:R-:W2:Y:S02]  /*0810*/  FENCE.VIEW.ASYNC.S ;  /* 0x00000000000073c6 */ /* 0x000ea40000000000 */
[----:B--2---:R2:W3:Y:S08]  /*0820*/  SYNCS.EXCH.64 URZ, [UR7+0x70], UR12 ;  /* 0x0000700c07ff75b2 */ /* 0x0044f00008000100 */
        /* <DEDUP_REMOVED lines=8> */
.L_x_10:
[----:B------:R-:W4:Y:S01]  /*08b0*/  SHFL.IDX PT, R0, R66, RZ, 0x1f ;  /* 0x00001fff42007589 */ /* 0x000f2200000e0000 */
[----:B------:R-:W-:Y:S01]  /*08c0*/  NOP ;  /* 0x0000000000007918 */ /* 0x000fe20000000000 */
[----:B----4-:R-:W-:-:S13]  /*08d0*/  ISETP.NE.AND P0, PT, R0, 0x3, PT ;  /* 0x000000030000780c */ /* 0x010fda0003f05270 */
[----:B------:R-:W-:Y:S05]  /*08e0*/  @P0 BRA `(.L_x_11) ;  /* 0x00000000002c0947 */ /* 0x000fea0003800000 */
[----:B--23--:R-:W-:Y:S01]  /*08f0*/  UMOV UR5, 0x400 ;  /* 0x0000040000057882 */ /* 0x00cfe20000000000 */
[----:B------:R-:W-:Y:S01]  /*0900*/  UMOV UR4, 0x20 ;  /* 0x0000002000047882 */ /* 0x000fe20000000000 */
[----:B------:R-:W-:Y:S02]  /*0910*/  ULEA UR5, UR37, UR5, 0x18 ;  /* 0x0000000525057291 */ /* 0x000fe4000f8ec0ff */
[----:B------:R-:W-:-:S04]  /*0920*/  UIADD3 UR12, UPT, UPT, -UR4, 0x100000, URZ ;  /* 0x00100000040c7890 */ /* 0x000fc8000fffe1ff */
[----:B------:R-:W-:Y:S02]  /*0930*/  USHF.L.U32 UR13, UR12, 0xb, URZ ;  /* 0x0000000b0c0d7899 */ /* 0x000fe400080006ff */
[----:B------:R-:W-:Y:S01]  /*0940*/  USHF.L.U32 UR12, UR12, 0x1, URZ ;  /* 0x000000010c0c7899 */ /* 0x000fe200080006ff */
[----:B------:R-:W-:Y:S01]  /*0950*/  ELECT P0, URZ, PT ;  /* 0x0000000000ff782f */ /* 0x000fe20003800000 */
[----:B------:R-:W2:Y:S10]  /*0960*/  FENCE.VIEW.ASYNC.S ;  /* 0x00000000000073c6 */ /* 0x000eb40000000000 */
[----:B--2---:R4:W2:Y:S01]  /*0970*/  SYNCS.EXCH.64 URZ, [UR5+0xb0], UR12 ;  /* 0x0000b00c05ff75b2 */ /* 0x0048a20008000100 */
[----:B------:R4:W3:Y:S02]  /*0980*/  SYNCS.EXCH.64 URZ, [UR5+0xb8], UR12 ;  /* 0x0000b80c05ff75b2 */ /* 0x0008e40008000100 */
[----:B----4-:R-:W-:Y:S01]  /*0990*/  NOP ;  /* 0x0000000000007918 */ /* 0x010fe20000000000 */
.L_x_11:
[----:B------:R-:W4:Y:S01]  /*09a0*/  SHFL.IDX PT, R0, R66, RZ, 0x1f ;  /* 0x00001fff42007589 */ /* 0x000f2200000e0000 */
[----:B------:R-:W-:Y:S01]  /*09b0*/  NOP ;  /* 0x0000000000007918 */ /* 0x000fe20000000000 */
[----:B----4-:R-:W-:-:S13]  /*09c0*/  ISETP.NE.AND P0, PT, R0, 0x4, PT ;  /* 0x000000040000780c */ /* 0x010fda0003f05270 */
[----:B------:R-:W-:Y:S05]  /*09d0*/  @P0 BRA `(.L_x_12) ;  /* 0x0000000000480947 */ /* 0x000fea0003800000 */
[----:B--23--:R-:W-:Y:S01]  /*09e0*/  UMOV UR7, 0x3a0 ;  /* 0x000003a000077882 */ /* 0x00cfe20000000000 */
[----:B------:R-:W-:Y:S01]  /*09f0*/  UMOV UR5, 0x400 ;  /* 0x0000040000057882 */ /* 0x000fe20000000000 */
[----:B------:R-:W-:Y:S01]  /*0a00*/  USEL UR7, UR7, 0x320, UP5 ;  /* 0x0000032007077887 */ /* 0x000fe2000a800000 */
        /* <DEDUP_REMOVED lines=10> */
[----:B--2---:R4:W2:Y:S08]  /*0ab0*/  SYNCS.EXCH.64 URZ, [UR5+0xc0], UR12 ;  /* 0x0000c00c05ff75b2 */ /* 0x0048b00008000100 */
[----:B------:R4:W3:Y:S01]  /*0ac0*/  SYNCS.EXCH.64 URZ, [UR5+0xd0], UR14 ;  /* 0x0000d00e05ff75b2 */ /* 0x0008e20008000100 */
[----:B------:R4:W1:Y:S01]  /*0ad0*/  SYNCS.EXCH.64 URZ, [UR5+0xc8], UR12 ;  /* 0x0000c80c05ff75b2 */ /* 0x0008620008000100 */
[----:B------:R4:W1:Y:S02]  /*0ae0*/  SYNCS.EXCH.64 URZ, [UR5+0xd8], UR14 ;  /* 0x0000d80e05ff75b2 */ /* 0x0008640008000100 */
[----:B----4-:R-:W-:Y:S01]  /*0af0*/  NOP ;  /* 0x0000000000007918 */ /* 0x010fe20000000000 */
.L_x_12:
[----:B------:R-:W4:Y:S01]  /*0b00*/  SHFL.IDX PT, R0, R66, RZ, 0x1f ;  /* 0x00001fff42007589 */ /* 0x000f2200000e0000 */
[----:B------:R-:W-:Y:S01]  /*0b10*/  NOP ;  /* 0x0000000000007918 */ /* 0x000fe20000000000 */
[----:B----4-:R-:W-:-:S13]  /*0b20*/  ISETP.NE.AND P0, PT, R0, 0x5, PT ;  /* 0x000000050000780c */ /* 0x010fda0003f05270 */
[----:B------:R-:W-:Y:S05]  /*0b30*/  @P0 BRA `(.L_x_13) ;  /* 0x0000000000540947 */ /* 0x000fea0003800000 */
[----:B--23--:R-:W-:Y:S01]  /*0b40*/  UMOV UR7, 0x400 ;  /* 0x0000040000077882 */ /* 0x00cfe20000000000 */
        /* <DEDUP_REMOVED lines=14> */
[----:B------:R4:W1:Y:S01]  /*0c30*/  SYNCS.EXCH.64 URZ, [UR7+0x108], UR4 ;  /* 0x0001080407ff75b2 */ /* 0x0008620008000100 */
[----:B------:R4:W1:Y:S01]  /*0c40*/  SYNCS.EXCH.64 URZ, [UR7+0xf0], UR12 ;  /* 0x0000f00c07ff75b2 */ /* 0x0008620008000100 */
[----:B------:R4:W1:Y:S01]  /*0c50*/  SYNCS.EXCH.64 URZ, [UR7+0x110], UR4 ;  /* 0x0001100407ff75b2 */ /* 0x0008620008000100 */
[----:B------:R4:W1:Y:S01]  /*0c60*/  SYNCS.EXCH.64 URZ, [UR7+0xf8], UR12 ;  /* 0x0000f80c07ff75b2 */ /* 0x0008620008000100 */
[----:B------:R4:W1:Y:S02]  /*0c70*/  SYNCS.EXCH.64 URZ, [UR7+0x118], UR4 ;  /* 0x0001180407ff75b2 */ /* 0x0008640008000100 */
[----:B----4-:R-:W-:Y:S01]  /*0c80*/  NOP ;  /* 0x0000000000007918 */ /* 0x010fe20000000000 */
.L_x_13:
[----:B------:R-:W4:Y:S01]  /*0c90*/  SHFL.IDX PT, R0, R66, RZ, 0x1f ;  /* 0x00001fff42007589 */ /* 0x000f2200000e0000 */
[----:B------:R-:W-:Y:S01]  /*0ca0*/  ISETP.NE.OR P1, PT, RZ, UR10, !P1 ;  /* 0x0000000aff007c0c */ /* 0x000fe2000cf25670 */
        /* <DEDUP_REMOVED lines=12> */
[----:B------:R4:W3:Y:S01]  /*0d70*/  SYNCS.EXCH.64 URZ, [UR5+0x130], UR12 ;  /* 0x0001300c05ff75b2 */ /* 0x0008e20008000100 */
[----:B------:R4:W1:Y:S01]  /*0d80*/  SYNCS.EXCH.64 URZ, [UR5+0x128], UR12 ;  /* 0x0001280c05ff75b2 */ /* 0x0008620008000100 */
[----:B------:R4:W1:Y:S02]  /*0d90*/  SYNCS.EXCH.64 URZ, [UR5+0x138], UR12 ;  /* 0x0001380c05ff75b2 */ /* 0x0008640008000100 */
[----:B----4-:R-:W-:Y:S01]  /*0da0*/  NOP ;  /* 0x0000000000007918 */ /* 0x010fe20000000000 */
.L_x_14:
[----:B------:R-:W-:Y:S01]  /*0db0*/  VOTEU.ALL UP0, P1 ;  /* 0x0000000000ff7886 */ /* 0x000fe20000800000 */
[----:B--23--:R-:W-:Y:S01]  /*0dc0*/  UMOV UR12, 0x20 ;  /* 0x00000020000c7882 */ /* 0x00cfe20000000000 */
[----:B------:R-:W2:Y:S01]  /*0dd0*/  LDCU UR5, c[0x0][0x36c] ;  /* 0x00006d80ff0577ac */ /* 0x000ea20008000800 */
[----:B------:R-:W-:Y:S01]  /*0de0*/  NOP ;  /* 0x0000000000007918 */ /* 0x000fe20000000000 */
[----:B------:R-:W-:Y:S01]  /*0df0*/  LOP3.LUT R10, R72, 0x1f, RZ, 0xc0, !PT ;  /* 0x0000001f480a7812 */ /* 0x000fe200078ec0ff */
[----:B------:R-:W-:Y:S01]  /*0e00*/  @!UP0 UMOV UR4, 0x400 ;  /* 0x0000040000048882 */ /* 0x000fe20000000000 */
[----:B------:R-:W-:-:S04]  /*0e10*/  @!UP0 UIADD3 UR12, UPT, UPT, -UR12, 0x100000, URZ ;  /* 0x001000000c0c8890 */ /* 0x000fc8000fffe1ff */
[----:B------:R-:W-:Y:S02]  /*0e20*/  @!UP0 USHF.L.U32 UR13, UR12, 0xb, URZ ;  /* 0x0000000b0c0d8899 */ /* 0x000fe400080006ff */
[----:B------:R-:W-:Y:S02]  /*0e30*/  @!UP0 USHF.L.U32 UR12, UR12, 0x1, URZ ;  /* 0x000000010c0c8899 */ /* 0x000fe400080006ff */
[----:B------:R-:W-:Y:S01]  /*0e40*/  @!UP0 ULEA UR4, UR37, UR4, 0x18 ;  /* 0x0000000425048291 */ /* 0x000fe2000f8ec0ff */
[----:B------:R-:W-:Y:S01]  /*0e50*/  VOTEU.ALL UP0, P1 ;  /* 0x0000000000ff7886 */ /* 0x000fe20000800000 */
[----:B------:R-:W-:Y:S02]  /*0e60*/  UISETP.NE.AND UP4, UPT, UR10, URZ, UPT ;  /* 0x000000ff0a00728c */ /* 0x000fe4000bf85270 */
[----:B--2---:R-:W-:Y:S01]  /*0e70*/  UISETP.EQ.U32.AND UP2, UPT, UR5, 0x1, UPT ;  /* 0x000000010500788c */ /* 0x004fe2000bf42070 */
[----:B------:R-:W2:Y:S07]  /*0e80*/  FENCE.VIEW.ASYNC.S ;  /* 0x00000000000073c6 */ /* 0x000eae0000000000 */
[----:B--2---:R2:W3:Y:S01]  /*0e90*/  @!UP0 SYNCS.EXCH.64 URZ, [UR4+0x140], UR12 ;  /* 0x0001400c04ff85b2 */ /* 0x0044e20008000100 */
[----:B------:R-:W-:Y:S05]  /*0ea0*/  BRA.U !UP2, `(.L_x_15) ;  /* 0x000000010a087547 */ /* 0x000fea000b800000 */
[----:B-1-3--:R-:W-:Y:S01]  /*0eb0*/  UCGABAR_ARV ;  /* 0x00000000000079c7 */ /* 0x00afe20008000000 */
[----:B------:R-:W-:Y:S05]  /*0ec0*/  BRA `(.L_x_16) ;  /* 0x0000000000047947 */ /* 0x000fea0003800000 */
.L_x_15:
[----:B-1-3--:R-:W-:Y:S01]  /*0ed0*/  NOP ;  /* 0x0000000000007918 */ /* 0x00afe20000000000 */
.L_x_16:
[----:B------:R-:W1:Y:S01]  /*0ee0*/  S2R R11, SR_CTAID.X ;  /* 0x00000000000b7919 */ /* 0x000e620000002500 */
[----:B------:R-:W-:-:S05]  /*0ef0*/  CS2R.32 R60, SR_CgaSize ;  /* 0x00000000003c7805 */ /* 0x000fca0000008a00 */
[----:B------:R-:W-:-:S05]  /*0f00*/  IMAD R60, R60, -0xa0, RZ ;  /* 0xffffff603c3c7824 */ /* 0x000fca00078e02ff */
[----:B------:R-:W-:-:S14]  /*0f10*/  R2UR UR5, R60 ;  /* 0x000000003c0572ca */ /* 0x000fdc00000e0000 */
[----:B------:R-:W3:Y:S01]  /*0f20*/  LDCU UR5, c[0x0][UR5+0x2b0] ;  /* 0x00005600050577ac */ /* 0x000ee20008000800 */
[----:B------:R-:W-:-:S05]  /*0f30*/  CS2R.32 R0, SR_CgaSize ;  /* 0x0000000000007805 */ /* 0x000fca0000008a00 */
[----:B------:R-:W-:-:S06]  /*0f40*/  IMAD R0, R0, -0xa0, RZ ;  /* 0xffffff6000007824 */ /* 0x000fcc00078e02ff */
[----:B------:R-:W4:Y:S01]  /*0f50*/  LDC R0, c[0x0][R0+0x2a0] ;  /* 0x0000a80000007b82 */ /* 0x000f220000000800 */
[----:B------:R-:W-:Y:S01]  /*0f60*/  PRMT R8, RZ, 0x7610, R8 ;  /* 0x00007610ff087816 */ /* 0x000fe20000000008 */
[----:B------:R-:W3:Y:S01]  /*0f70*/  S2R R20, SR_CTAID.Y ;  /* 0x0000000000147919 */ /* 0x000ee20000002600 */
[----:B------:R-:W-:-:S05]  /*0f80*/  CS2R.32 R60, SR_CgaSize ;  /* 0x00000000003c7805 */ /* 0x000fca0000008a00 */
[----:B------:R-:W-:-:S05]  /*0f90*/  IMAD R60, R60, -0xa0, RZ ;  /* 0xffffff603c3c7824 */ /* 0x000fca00078e02ff */
[----:B--2---:R-:W-:-:S14]  /*0fa0*/  R2UR UR4, R60 ;  /* 0x000000003c0472ca */ /* 0x004fdc00000e0000 */
[----:B------:R-:W2:Y:S01]  /*0fb0*/  LDCU UR4, c[0x0][UR4+0x2b4] ;  /* 0x00005680040477ac */ /* 0x000ea20008000800 */
[----:B------:R-:W1:Y:S01]  /*0fc0*/  LDCU UR11, c[0x0][0xb30] ;  /* 0x00016600ff0b77ac */ /* 0x000e620008000800 */
[----:B------:R-:W3:Y:S01]  /*0fd0*/  LDC R9, c[0x0][0xb24] ;  /* 0x0002c900ff097b82 */ /* 0x000ee20000000800 */
[----:B------:R-:W-:Y:S02]  /*0fe0*/  UISETP.GT.U32.AND UP0, UPT, UR9, 0xffff, UPT ;  /* 0x0000ffff0900788c */ /* 0x000fe4000bf04070 */
[----:B------:R-:W-:Y:S02]  /*0ff0*/  USHF.L.U32 UR7, UR37, 0xa, URZ ;  /* 0x0000000a25077899 */ /* 0x000fe400080006ff */
[----:B------:R-:W-:Y:S01]  /*1000*/  USEL UR12, UR9, 0xffff, !UP0 ;  /* 0x0000ffff090c7887 */ /* 0x000fe2000c000000 */
[----:B------:R-:W-:-:S05]  /*1010*/  CS2R.32 R58, SR_CgaSize ;  /* 0x00000000003a7805 */ /* 0x000fca0000008a00 */
[----:B------:R-:W-:-:S06]  /*1020*/  IMAD R58, R58, -0xa0, RZ ;  /* 0xffffff603a3a7824 */ /* 0x000fcc00078e02ff */
[----:B------:R-:W4:Y:S01]  /*1030*/  LDC R58, c[0x0][R58+0x2a4] ;  /* 0x0000a9003a3a7b82 */ /* 0x000f220000000800 */
[----:B------:R-:W-:Y:S02]  /*1040*/  ULOP3.LUT UR7, UR7, 0x800, URZ, 0xc0, !UPT ;  /* 0x0000080007077892 */ /* 0x000fe4000f8ec0ff */
[----:B------:R-:W-:Y:S02]  /*1050*/  ULOP3.LUT UR12, UR12, 0xffff, URZ, 0xc0, !UPT ;  /* 0x0000ffff0c0c7892 */ /* 0x000fe4000f8ec0ff */
[----:B------:R-:W-:-:S03]  /*1060*/  UISETP.NE.AND UP3, UPT, UR10, 0x2, UPT ;  /* 0x000000020a00788c */ /* 0x000fc6000bf65270 */
[----:B------:R-:W4:Y:S01]  /*1070*/  LDC R26, c[0x0][0xb24] ;  /* 0x0002c900ff1a7b82 */ /* 0x000f220000000800 */
[----:B-1----:R-:W-:Y:S01]  /*1080*/  UISETP.NE.AND UP0, UPT, UR11, 0x1, UPT ;  /* 0x000000010b00788c */ /* 0x002fe2000bf05270 */
[----:B------:R-:W-:Y:S01]  /*1090*/  I2FP.F32.U32 R60, R11 ;  /* 0x0000000b003c7245 */ /* 0x000fe20000201000 */
[----:B------:R-:W-:-:S05]  /*10a0*/  IMAD.MOV.U32 R21, RZ, RZ, R11 ;  /* 0x000000ffff157224 */ /* 0x000fca00078e000b */
[----:B------:R-:W1:Y:S01]  /*10b0*/  S2UR UR36, SR_CTAID.Z ;  /* 0x00000000002479c3 */ /* 0x000e620000002700 */
[----:B---3--:R-:W-:Y:S02]  /*10c0*/  ISETP.GE.AND P0, PT, R9, 0x1, PT ;  /* 0x000000010900780c */ /* 0x008fe40003f06270 */
[----:B------:R-:W-:Y:S01]  /*10d0*/  I2FP.F32.U32 R3, R20 ;  /* 0x0000001400037245 */ /* 0x000fe20000201000 */
[----:B------:R-:W-:Y:S01]  /*10e0*/  FMUL R60, R60, UR5 ;  /* 0x000000053c3c7c20 */ /* 0x000fe20008400000 */
[----:B------:R-:W-:-:S03]  /*10f0*/  USHF.R.U32.HI UR5, URZ, 0x6, UR7 ;  /* 0x00000006ff057899 */ /* 0x000fc60008011607 */
[----:B--2---:R-:W-:Y:S01]  /*1100*/  FMUL R3, R3, UR4 ;  /* 0x0000000403037c20 */ /* 0x004fe20008400000 */
[----:B------:R-:W-:Y:S01]  /*1110*/  UMOV UR4, 0x5 ;  /* 0x0000000500047882 */ /* 0x000fe20000000000 */
[----:B------:R-:W2:Y:S01]  /*1120*/  F2I.U32.TRUNC.NTZ R60, R60 ;  /* 0x0000003c003c7305 */ /* 0x000ea2000020f000 */
[----:B------:R-:W-:-:S07]  /*1130*/  USHF.L.U32 UR4, UR4, UR12, URZ ;  /* 0x0000000c04047299 */ /* 0x000fce00080006ff */
[----:B------:R-:W3:Y:S01]  /*1140*/  F2I.U32.TRUNC.NTZ R3, R3 ;  /* 0x0000000300037305 */ /* 0x000ee2000020f000 */
[----:B--2---:R-:W-:-:S04]  /*1150*/  IMAD.MOV R60, RZ, RZ, -R60 ;  /* 0x000000ffff3c7224 */ /* 0x004fc800078e0a3c */
[----:B----4-:R-:W-:Y:S01]  /*1160*/  IMAD R60, R0, R60, R11 ;  /* 0x0000003c003c7224 */ /* 0x010fe200078e020b */
[----:B------:R-:W-:Y:S02]  /*1170*/  PRMT R0, RZ, 0x7610, R0 ;  /* 0x00007610ff007816 */ /* 0x000fe40000000000 */
[----:B---3--:R-:W-:-:S05]  /*1180*/  IADD3 R3, PT, PT, -R3, RZ, RZ ;  /* 0x000000ff03037210 */ /* 0x008fca0007ffe1ff */
[----:B------:R-:W-:Y:S01]  /*1190*/  IMAD R58, R58, R3, R20 ;  /* 0x000000033a3a7224 */ /* 0x000fe200078e0214 */
[----:B-1----:R-:W-:Y:S06]  /*11a0*/  BRA.U UP4, `(.L_x_17) ;  /* 0x0000000104387547 */ /* 0x002fec000b800000 */
[----:B------:R-:W-:Y:S02]  /*11b0*/  ISETP.NE.AND P1, PT, R58, RZ, PT ;  /* 0x000000ff3a00720c */ /* 0x000fe40003f25270 */
[C---:B------:R-:W-:Y:S02]  /*11c0*/  LOP3.LUT R0, R60.reuse, 0x2, RZ, 0x3c, !PT ;  /* 0x000000023c007812 */ /* 0x040fe400078e3cff */
[----:B------:R-:W-:Y:S02]  /*11d0*/  ISETP.GT.U32.AND P2, PT, R60, 0x1, P1 ;  /* 0x000000013c00780c */ /* 0x000fe40000f44070 */
[----:B------:R-:W-:Y:S01]  /*11e0*/  ISETP.GT.U32.AND P1, PT, R0, 0x1, P1 ;  /* 0x000000010000780c */ /* 0x000fe20000f24070 */
[----:B------:R-:W-:Y:S01]  /*11f0*/  IMAD.MOV.U32 R0, RZ, RZ, 0x3 ;  /* 0x00000003ff007424 */ /* 0x000fe200078e00ff */
[----:B------:R-:W-:Y:S02]  /*1200*/  SEL R4, RZ, 0x1, P2 ;  /* 0x00000001ff047807 */ /* 0x000fe40001000000 */
[----:B------:R-:W-:-:S02]  /*1210*/  SEL R2, RZ, 0x4, P1 ;  /* 0x00000004ff027807 */ /* 0x000fc40000800000 */
[----:B------:R-:W-:Y:S02]  /*1220*/  SEL R5, RZ, 0x2, P2 ;  /* 0x00000002ff057807 */ /* 0x000fe40001000000 */
[----:B------:R-:W-:Y:S02]  /*1230*/  LOP3.LUT R3, R60, 0xfffffffe, RZ, 0xc0, !PT ;  /* 0xfffffffe3c037812 */ /* 0x000fe400078ec0ff */
[----:B------:R-:W-:Y:S02]  /*1240*/  IADD3 R5, PT, PT, R2, R5, R4 ;  /* 0x0000000502057210 */ /* 0x000fe40007ffe004 */
[----:B------:R-:W-:Y:S02]  /*1250*/  SEL R2, RZ, 0x8, P1 ;  /* 0x00000008ff027807 */ /* 0x000fe40000800000 */
[----:B------:R-:W-:-:S03]  /*1260*/  SHF.L.U32 R0, R0, R3, RZ ;  /* 0x0000000300007219 */ /* 0x000fc600000006ff */
[----:B------:R-:W-:-:S05]  /*1270*/  IMAD.IADD R2, R5, 0x1, R2 ;  /* 0x0000000105027824 */ /* 0x000fca00078e0202 */
[----:B------:R-:W-:Y:S02]  /*1280*/  PRMT R8, R2, 0x7610, R8 ;  /* 0x0000761002087816 */ /* 0x000fe40000000008 */
.L_x_17:
[----:B------:R-:W-:Y:S05]  /*1290*/  @!P0 BRA `(.L_x_18) ;  /* 0x0000000000b88947 */ /* 0x000fea0003800000 */
[----:B------:R-:W1:Y:S01]  /*12a0*/  LDC.64 R4, c[0x0][0xb18] ;  /* 0x0002c600ff047b82 */ /* 0x000e620000000a00 */
[----:B------:R-:W-:-:S07]  /*12b0*/  ISETP.NE.AND P0, PT, R9, 0x1, PT ;  /* 0x000000010900780c */ /* 0x000fce0003f05270 */
[----:B------:R-:W2:Y:S08]  /*12c0*/  LDC R14, c[0x0][0xb0c] ;  /* 0x0002c300ff0e7b82 */ /* 0x000eb00000000800 */
[----:B------:R-:W3:Y:S08]  /*12d0*/  LDC R13, c[0x0][0x370] ;  /* 0x0000dc00ff0d7b82 */ /* 0x000ef00000000800 */
[----:B------:R-:W4:Y:S01]  /*12e0*/  LDC R16, c[0x0][0x374] ;  /* 0x0000dd00ff107b82 */ /* 0x000f220000000800 */
[----:B-1----:R-:W-:-:S07]  /*12f0*/  ISETP.NE.AND P1, PT, R4, 0x1, PT ;  /* 0x000000010400780c */ /* 0x002fce0003f25270 */
[----:B------:R-:W3:Y:S01]  /*1300*/  LDC.64 R6, c[0x0][0xb10] ;  /* 0x0002c400ff067b82 */ /* 0x000ee20000000a00 */
[----:B--2---:R-:W-:-:S07]  /*1310*/  ISETP.NE.AND P2, PT, R14, 0x1, PT ;  /* 0x000000010e00780c */ /* 0x004fce0003f45270 */
[----:B------:R-:W1:Y:S08]  /*1320*/  LDC R12, c[0x0][0xb20] ;  /* 0x0002c800ff0c7b82 */ /* 0x000e700000000800 */
[----:B------:R-:W2:Y:S01]  /*1330*/  LDC.64 R2, c[0x0][0xb28] ;  /* 0x0002ca00ff027b82 */ /* 0x000ea20000000a00 */
[----:B----4-:R-:W-:-:S04]  /*1340*/  IMAD.HI.U32 R15, R16, R5, RZ ;  /* 0x00000005100f7227 */ /* 0x010fc800078e00ff */
[----:B------:R-:W-:-:S04]  /*1350*/  IMAD.HI.U32 R5, R20, R5, RZ ;  /* 0x0000000514057227 */ /* 0x000fc800078e00ff */
[----:B---3--:R-:W-:-:S04]  /*1360*/  IMAD.HI.U32 R18, R13, R6, RZ ;  /* 0x000000060d127227 */ /* 0x008fc800078e00ff */
[C---:B------:R-:W-:Y:S01]  /*1370*/  IMAD.HI.U32 R22, R11.reuse, R6, RZ ;  /* 0x000000060b167227 */ /* 0x040fe200078e00ff */
[-C--:B------:R-:W-:Y:S02]  /*1380*/  @P2 SHF.R.U32.HI R13, RZ, R7.reuse, R18 ;  /* 0x00000007ff0d2219 */ /* 0x080fe40000011612 */
[-C--:B-1----:R-:W-:Y:S02]  /*1390*/  @P1 SHF.R.U32.HI R16, RZ, R12.reuse, R15 ;  /* 0x0000000cff101219 */ /* 0x082fe4000001160f */
[----:B------:R-:W-:Y:S02]  /*13a0*/  SHF.R.U32.HI R5, RZ, R12, R5 ;  /* 0x0000000cff057219 */ /* 0x000fe40000011605 */
[----:B------:R-:W-:Y:S02]  /*13b0*/  SHF.R.U32.HI R22, RZ, R7, R22 ;  /* 0x00000007ff167219 */ /* 0x000fe40000011616 */
[----:B------:R-:W-:Y:S01]  /*13c0*/  SEL R5, R20, R5, !P1 ;  /* 0x0000000514057207 */ /* 0x000fe20004800000 */
[----:B--2---:R-:W-:Y:S01]  /*13d0*/  IMAD.HI.U32 R18, R16, R2, RZ ;  /* 0x0000000210127227 */ /* 0x004fe200078e00ff */
[----:B------:R-:W-:-:S02]  /*13e0*/  SEL R21, R11, R22, !P2 ;  /* 0x000000160b157207 */ /* 0x000fc40005000000 */
[----:B------:R-:W-:Y:S01]  /*13f0*/  IADD3 R7, PT, PT, -R5, RZ, RZ ;  /* 0x000000ff05077210 */ /* 0x000fe20007ffe1ff */
[----:B------:R-:W-:Y:S01]  /*1400*/  IMAD.HI.U32 R6, R13, R2, RZ ;  /* 0x000000020d067227 */ /* 0x000fe200078e00ff */
[----:B------:R-:W-:-:S03]  /*1410*/  @P0 SHF.R.U32.HI R16, RZ, R3, R18 ;  /* 0x00000003ff100219 */ /* 0x000fc60000011612 */
[----:B------:R-:W-:Y:S01]  /*1420*/  IMAD R7, R4, R7, R20 ;  /* 0x0000000704077224 */ /* 0x000fe200078e0214 */
[----:B------:R-:W-:Y:S01]  /*1430*/  @P0 SHF.R.U32.HI R13, RZ, R3, R6 ;  /* 0x00000003ff0d0219 */ /* 0x000fe20000011606 */
[----:B------:R-:W-:-:S04]  /*1440*/  IMAD R16, R16, R9, RZ ;  /* 0x0000000910107224 */ /* 0x000fc800078e02ff */
[----:B------:R-:W-:Y:S01]  /*1450*/  IMAD R6, R13, R9, RZ ;  /* 0x000000090d067224 */ /* 0x000fe200078e02ff */
[----:B------:R-:W-:-:S04]  /*1460*/  ISETP.GE.AND P1, PT, R5, R16, PT ;  /* 0x000000100500720c */ /* 0x000fc80003f26270 */
[----:B------:R-:W-:Y:S01]  /*1470*/  ISETP.GE.OR P1, PT, R21, R6, P1 ;  /* 0x000000061500720c */ /* 0x000fe20000f26670 */
[----:B------:R-:W-:-:S05]  /*1480*/  IMAD.HI.U32 R6, R5, R2, RZ ;  /* 0x0000000205067227 */ /* 0x000fca00078e00ff */
[----:B------:R-:W-:-:S04]  /*1490*/  SHF.R.U32.HI R6, RZ, R3, R6 ;  /* 0x00000003ff067219 */ /* 0x000fc80000011606 */
[----:B------:R-:W-:-:S03]  /*14a0*/  SEL R6, R5, R6, !P0 ;  /* 0x0000000605067207 */ /* 0x000fc60004000000 */
[----:B------:R-:W-:Y:S01]  /*14b0*/  @!P1 IMAD.HI.U32 R12, R21, R2, RZ ;  /* 0x00000002150c9227 */ /* 0x000fe200078e00ff */
[----:B------:R-:W-:-:S04]  /*14c0*/  IADD3 R2, PT, PT, -R6, RZ, RZ ;  /* 0x000000ff06027210 */ /* 0x000fc80007ffe1ff */
[----:B------:R-:W-:Y:S01]  /*14d0*/  @!P1 SHF.R.U32.HI R12, RZ, R3, R12 ;  /* 0x00000003ff0c9219 */ /* 0x000fe2000001160c */
[----:B------:R-:W-:-:S03]  /*14e0*/  IMAD R2, R9, R2, R5 ;  /* 0x0000000209027224 */ /* 0x000fc600078e0205 */
[----:B------:R-:W-:-:S05]  /*14f0*/  @!P1 SEL R3, R21, R12, !P0 ;  /* 0x0000000c15039207 */ /* 0x000fca0004000000 */
[--C-:B------:R-:W-:Y:S02]  /*1500*/  @!P1 IMAD.IADD R6, R6, 0x1, -R3.reuse ;  /* 0x0000000106069824 */ /* 0x100fe400078e0a03 */
[----:B------:R-:W-:Y:S01]  /*1510*/  @!P1 IMAD R3, R2, R13, R3 ;  /* 0x0000000d02039224 */ /* 0x000fe200078e0203 */
[----:B------:R-:W-:Y:S01]  /*1520*/  IADD3 R2, PT, PT, -R21, RZ, RZ ;  /* 0x000000ff15027210 */ /* 0x000fe20007ffe1ff */
[----:B------:R-:W-:Y:S02]  /*1530*/  @!P1 IMAD R5, R6, R9, R21 ;  /* 0x0000000906059224 */ /* 0x000fe400078e0215 */
[----:B------:R-:W-:Y:S02]  /*1540*/  @!P1 IMAD.MOV.U32 R21, RZ, RZ, R3 ;  /* 0x000000ffff159224 */ /* 0x000fe400078e0003 */
[----:B------:R-:W-:Y:S02]  /*1550*/  IMAD R2, R14, R2, R11 ;  /* 0x000000020e027224 */ /* 0x000fe400078e020b */
[----:B------:R-:W-:-:S02]  /*1560*/  IMAD R20, R5, R4, R7 ;  /* 0x0000000405147224 */ /* 0x000fc400078e0207 */
[----:B------:R-:W-:Y:S02]  /*1570*/  IMAD R21, R21, R14, R2 ;  /* 0x0000000e15157224 */ /* 0x000fe400078e0202 */
.L_x_18:
[----:B------:R-:W-:Y:S05]  /*1580*/  BRA.U UP0, `(.L_x_19) ;  /* 0x0000000100407547 */ /* 0x000fea000b800000 */
[----:B------:R-:W1:Y:S08]  /*1590*/  LDC.64 R4, c[0x0][0xb10] ;  /* 0x0002c400ff047b82 */ /* 0x000e700000000a00 */
[----:B------:R-:W2:Y:S08]  /*15a0*/  LDC.64 R2, c[0x0][0xb18] ;  /* 0x0002c600ff027b82 */ /* 0x000eb00000000a00 */
[----:B------:R-:W3:Y:S08]  /*15b0*/  LDC R6, c[0x0][0xb20] ;  /* 0x0002c800ff067b82 */ /* 0x000ef00000000800 */
[----:B------:R-:W4:Y:S01]  /*15c0*/  LDC R12, c[0x0][0xb0c] ;  /* 0x0002c300ff0c7b82 */ /* 0x000f220000000800 */
[----:B-1----:R-:W-:-:S05]  /*15d0*/  IMAD.HI.U32 R4, R21, R4, RZ ;  /* 0x0000000415047227 */ /* 0x002fca00078e00ff */
[----:B------:R-:W-:Y:S01]  /*15e0*/  SHF.R.U32.HI R4, RZ, R5, R4 ;  /* 0x00000005ff047219 */ /* 0x000fe20000011604 */
[----:B--2---:R-:W-:Y:S01]  /*15f0*/  IMAD.HI.U32 R3, R20, R3, RZ ;  /* 0x0000000314037227 */ /* 0x004fe200078e00ff */
[----:B------:R-:W-:-:S04]  /*1600*/  ISETP.NE.AND P0, PT, R2, 0x1, PT ;  /* 0x000000010200780c */ /* 0x000fc80003f05270 */
[----:B---3--:R-:W-:-:S04]  /*1610*/  SHF.R.U32.HI R3, RZ, R6, R3 ;  /* 0x00000006ff037219 */ /* 0x008fc80000011603 */
[----:B------:R-:W-:Y:S02]  /*1620*/  SEL R3, R20, R3, !P0 ;  /* 0x0000000314037207 */ /* 0x000fe40004000000 */
[----:B----4-:R-:W-:-:S04]  /*1630*/  ISETP.NE.AND P1, PT, R12, 0x1, PT ;  /* 0x000000010c00780c */ /* 0x010fc80003f25270 */
[----:B------:R-:W-:-:S05]  /*1640*/  SEL R6, R21, R4, !P1 ;  /* 0x0000000415067207 */ /* 0x000fca0004800000 */
[----:B------:R-:W-:Y:S02]  /*1650*/  IMAD.IADD R4, R3, 0x1, -R6 ;  /* 0x0000000103047824 */ /* 0x000fe400078e0a06 */
[----:B------:R-:W-:Y:S02]  /*1660*/  IMAD.IADD R3, R6, 0x1, -R3 ;  /* 0x0000000106037824 */ /* 0x000fe400078e0a03 */
[----:B------:R-:W-:Y:S02]  /*1670*/  IMAD R21, R4, R12, R21 ;  /* 0x0000000c04157224 */ /* 0x000fe400078e0215 */
[----:B------:R-:W-:Y:S02]  /*1680*/  IMAD R20, R3, R2, R20 ;  /* 0x0000000203147224 */ /* 0x000fe400078e0214 */
.L_x_19:
[----:B------:R-:W-:Y:S05]  /*1690*/  BRA.U !UP2, `(.L_x_20) ;  /* 0x000000010a0c7547 */ /* 0x000fea000b800000 */
[----:B------:R-:W-:Y:S01]  /*16a0*/  UCGABAR_WAIT ;  /* 0x0000000000007dc7 */ /* 0x000fe20008000000 */
[----:B------:R-:W-:Y:S01]  /*16b0*/  CCTL.IVALL ;  /* 0x00000000ff00798f */ /* 0x000fe20002000000 */
[----:B------:R-:W-:Y:S05]  /*16c0*/  BRA `(.L_x_21) ;  /* 0x0000000000047947 */ /* 0x000fea0003800000 */
.L_x_20:
[----:B------:R-:W-:Y:S06]  /*16d0*/  BAR.SYNC.DEFER_BLOCKING 0x0 ;  /* 0x0000000000007b1d */ /* 0x000fec0000010000 */
.L_x_21:
[----:B------:R-:W-:Y:S05]  /*16e0*/  BRA.U UP3, `(.L_x_22) ;  /* 0x0000001503307547 */ /* 0x000fea000b800000 */
[----:B------:R-:W1:Y:S01]  /*16f0*/  LDCU UR13, c[0x0][0x38c] ;  /* 0x00007180ff0d77ac */ /* 0x000e620008000800 */
[----:B------:R-:W2:Y:S01]  /*1700*/  LDC R9, c[0x0][0x370] ;  /* 0x0000dc00ff097b82 */ /* 0x000ea20000000800 */
[----:B------:R-:W-:Y:S01]  /*1710*/  IMAD.SHL.U32 R16, R11, 0x40, RZ ;  /* 0x000000400b107824 */ /* 0x000fe200078e00ff */
[----:B------:R-:W-:Y:S01]  /*1720*/  PLOP3.LUT P1, PT, PT, PT, UP5, 0x80, 0x8 ;  /* 0x000000000008781c */ /* 0x000fe20003f2f058 */
[----:B------:R-:W-:Y:S01]  /*1730*/  HFMA2 R12, -RZ, RZ, 0, 0 ;  /* 0x00000000ff0c7431 */ /* 0x000fe200000001ff */
[----:B------:R-:W-:Y:S01]  /*1740*/  UISETP.NE.AND UP1, UPT, UR10, URZ, UPT ;  /* 0x000000ff0a00728c */ /* 0x000fe2000bf25270 */
[----:B------:R-:W-:Y:S01]  /*1750*/  ISETP.NE.AND P4, PT, R10, RZ, P5 ;  /* 0x000000ff0a00720c */ /* 0x000fe20002f85270 */
[----:B------:R-:W-:Y:S01]  /*1760*/  IMAD.MOV.U32 R15, RZ, RZ, 0x1 ;  /* 0x00000001ff0f7424 */ /* 0x000fe200078e00ff */
[----:B------:R-:W-:Y:S01]  /*1770*/  PLOP3.LUT P1, PT, P1, PT, PT, 0x8, 0x80 ;  /* 0x000000000080781c */ /* 0x000fe20000f2e170 */
[----:B------:R-:W3:Y:S01]  /*1780*/  LDC R0, c[0x0][0x374] ;  /* 0x0000dd00ff007b82 */ /* 0x000ee20000000800 */
[----:B------:R-:W-:Y:S01]  /*1790*/  IMAD.MOV.U32 R14, RZ, RZ, RZ ;  /* 0x000000ffff0e7224 */ /* 0x000fe200078e00ff */
[----:B------:R-:W-:Y:S01]  /*17a0*/  MOV R8, 0x1 ;  /* 0x0000000100087802 */ /* 0x000fe20000000f00 */
[----:B------:R-:W-:Y:S01]  /*17b0*/  IMAD.MOV.U32 R10, RZ, RZ, RZ ;  /* 0x000000ffff0a7224 */ /* 0x000fe200078e00ff */
[----:B------:R-:W-:Y:S01]  /*17c0*/  LOP3.LUT R16, R16, 0x40, RZ, 0xc0, !PT ;  /* 0x0000004010107812 */ /* 0x000fe200078ec0ff */
[----:B------:R-:W4:Y:S01]  /*17d0*/  LDCU.64 UR22, c[0x0][0x348] ;  /* 0x00006900ff1677ac */ /* 0x000f220008000a00 */
[----:B-1----:R-:W-:-:S02]  /*17e0*/  UIADD3 UR8, UPT, UPT, UR13, 0x3f, URZ ;  /* 0x0000003f0d087890 */ /* 0x002fc4000fffe0ff */
[----:B------:R-:W-:Y:S02]  /*17f0*/  USEL UR25, UR6, 0x2, UP1 ;  /* 0x0000000206197887 */ /* 0x000fe40008800000 */
[----:B------:R-:W-:Y:S01]  /*1800*/  USHF.R.S32.HI UR15, URZ, 0x1f, UR8 ;  /* 0x0000001fff0f7899 */ /* 0x000fe20008011408 */
[----:B------:R-:W-:-:S03]  /*1810*/  UMOV UR26, URZ ;  /* 0x000000ff001a7c82 */ /* 0x000fc60008000000 */
[----:B------:R-:W-:Y:S02]  /*1820*/  ULEA.HI UR15, UR15, UR8, URZ, 0x6 ;  /* 0x000000080f0f7291 */ /* 0x000fe4000f8f30ff */
[----:B------:R-:W-:Y:S02]  /*1830*/  UIADD3 UR8, UPT, UPT, UR13, -0x1, URZ ;  /* 0xffffffff0d087890 */ /* 0x000fe4000fffe0ff */
[----:B------:R-:W-:Y:S02]  /*1840*/  USHF.R.S32.HI UR15, URZ, 0x6, UR15 ;  /* 0x00000006ff0f7899 */ /* 0x000fe4000801140f */
[----:B------:R-:W-:Y:S02]  /*1850*/  UISETP.GE.U32.AND UP2, UPT, UR8, -0x7f, UPT ;  /* 0xffffff810800788c */ /* 0x000fe4000bf46070 */
[----:B------:R-:W-:Y:S02]  /*1860*/  UISETP.LT.U32.AND UP0, UPT, UR15, 0x7, UPT ;  /* 0x000000070f00788c */ /* 0x000fe4000bf01070 */
[----:B------:R-:W-:-:S02]  /*1870*/  UIADD3 UR13, UPT, UPT, UR13, 0x7e, URZ ;  /* 0x0000007e0d0d7890 */ /* 0x000fc4000fffe0ff */
[----:B------:R-:W-:-:S04]  /*1880*/  USEL UR14, UR15, 0x7, UP0 ;  /* 0x000000070f0e7887 */ /* 0x000fc80008000000 */
[----:B------:R-:W-:Y:S02]  /*1890*/  UIADD3 UR24, UPT, UPT, UR14, -0x1, URZ ;  /* 0xffffffff0e187890 */ /* 0x000fe4000fffe0ff */
[----:B------:R-:W-:Y:S02]  /*18a0*/  @UP2 UIADD3 UR24, UPT, UPT, UR14, URZ, URZ ;  /* 0x000000ff0e182290 */ /* 0x000fe4000fffe0ff */
[----:B------:R-:W-:Y:S02]  /*18b0*/  UIADD3 UR27, UPT, UPT, UR15, -UR14, URZ ;  /* 0x8000000e0f1b7290 */ /* 0x000fe4000fffe0ff */
[----:B------:R-:W-:Y:S02]  /*18c0*/  UIADD3 UR21, UPT, UPT, UR24, 0x1, URZ ;  /* 0x0000000118157890 */ /* 0x000fe4000fffe0ff */
[----:B--2-4-:R-:W-:-:S12]  /*18d0*/  UIADD3 UR24, UPT, UPT, -UR24, URZ, URZ ;  /* 0x000000ff18187290 */ /* 0x014fd8000fffe1ff */
.L_x_42:
[----:B------:R-:W-:Y:S01]  /*18e0*/  UISETP.NE.AND UP0, UPT, UR37, URZ, UPT ;  /* 0x000000ff2500728c */ /* 0x000fe2000bf05270 */
[----:B------:R-:W1:Y:S08]  /*18f0*/  S2UR UR37, SR_CgaCtaId ;  /* 0x00000000002579c3 */ /* 0x000e700000008800 */
[----:B------:R-:W-:Y:S05]  /*1900*/  BRA.U UP0, `(.L_x_23) ;  /* 0x0000000100347547 */ /* 0x000fea000b800000 */
[----:B------:R-:W2:Y:S01]  /*1910*/  S2R R2, SR_CgaCtaId ;  /* 0x0000000000027919 */ /* 0x000ea20000008800 */
[----:B------:R-:W-:-:S04]  /*1920*/  MOV R3, 0x400 ;  /* 0x0000040000037802 */ /* 0x000fc80000000f00 */
[----:B--2---:R-:W-:Y:S02]  /*1930*/  LEA R3, R2, R3, 0x18 ;  /* 0x0000000302037211 */ /* 0x004fe400078ec0ff */
[----:B------:R-:W-:-:S03]  /*1940*/  SHF.L.U32 R2, R8, 0x1f, RZ ;  /* 0x0000001f08027819 */ /* 0x000fc600000006ff */
[----:B------:R-:W-:-:S04]  /*1950*/  IMAD R3, R10, 0x8, R3 ;  /* 0x000000080a037824 */ /* 0x000fc800078e0203 */
[----:B------:R-:W2:Y:S02]  /*1960*/  SYNCS.PHASECHK.TRANS64.TRYWAIT P0, [R3+URZ+0x130], R2 ;  /* 0x00013002030075a7 */ /* 0x000ea400080011ff */
[----:B--2---:R-:W-:Y:S05]  /*1970*/  @!P0 BRA `(.L_x_24) ;  /* 0x0000007000808947 */ /* 0x004fea0003800000 */
.L_x_152:
[----:B------:R-:W-:Y:S01]  /*1980*/  VIADD R10, R10, 0x1 ;  /* 0x000000010a0a7836 */ /* 0x000fe20000000000 */
[----:B------:R2:W-:Y:S04]  /*1990*/  SYNCS.ARRIVE.TRANS64.A1T0 RZ, [R3+URZ+0x120], RZ ;  /* 0x000120ff03ff79a7 */ /* 0x0005e800081000ff */
[----:B------:R-:W-:-:S04]  /*19a0*/  ISETP.NE.AND P0, PT, R10, 0x2, PT ;  /* 0x000000020a00780c */ /* 0x000fc80003f05270 */
[----:B------:R-:W-:Y:S02]  /*19b0*/  SEL R10, R10, RZ, P0 ;  /* 0x000000ff0a0a7207 */ /* 0x000fe40000000000 */
[----:B--2---:R-:W-:-:S04]  /*19c0*/  SEL R3, RZ, 0x1, P0 ;  /* 0x00000001ff037807 */ /* 0x004fc80000000000 */
[----:B------:R-:W-:-:S07]  /*19d0*/  LOP3.LUT R8, R8, R3, RZ, 0x3c, !PT ;  /* 0x0000000308087212 */ /* 0x000fce00078e3cff */
.L_x_23:
[----:B------:R-:W-:Y:S01]  /*19e0*/  UMOV UR6, 0x400 ;  /* 0x0000040000067882 */ /* 0x000fe20000000000 */
[----:B------:R-:W-:Y:S01]  /*19f0*/  LEA.HI R3, R21, R21, RZ, 0x1 ;  /* 0x0000001515037211 */ /* 0x000fe200078f08ff */
[----:B-1----:R-:W-:Y:S01]  /*1a00*/  ULEA UR6, UR37, UR6, 0x18 ;  /* 0x0000000625067291 */ /* 0x002fe2000f8ec0ff */
[----:B------:R-:W-:Y:S01]  /*1a10*/  SHF.L.U32 R2, R15, 0x1f, RZ ;  /* 0x0000001f0f027819 */ /* 0x000fe200000006ff */
[----:B------:R-:W-:Y:S01]  /*1a20*/  UISETP.GE.U32.AND UP0, UPT, UR13, 0x7f, UPT ;  /* 0x0000007f0d00788c */ /* 0x000fe2000bf06070 */
[C---:B------:R-:W-:Y:S01]  /*1a30*/  R2UR UR9, R16.reuse ;  /* 0x00000000100972ca */ /* 0x040fe200000e0000 */
[----:B------:R-:W-:Y:S01]  /*1a40*/  ULEA UR8, UR26, UR6, 0x3 ;  /* 0x000000061a087291 */ /* 0x000fe2000f8e18ff */
[----:B------:R-:W-:Y:S01]  /*1a50*/  IMAD.SHL.U32 R3, R3, 0x40, RZ ;  /* 0x0000004003037824 */ /* 0x000fe200078e00ff */
[----:B------:R-:W-:Y:S01]  /*1a60*/  R2UR UR10, R16 ;  /* 0x00000000100a72ca */ /* 0x000fe200000e0000 */
[----:B------:R-:W-:-:S03]  /*1a70*/  UMOV UR28, URZ ;  /* 0x000000ff001c7c82 */ /* 0x000fc60008000000 */
[----:B------:R-:W-:-:S03]  /*1a80*/  R2UR UR34, R3 ;  /* 0x00000000032272ca */ /* 0x000fc600000e0000 */
[----:B------:R1:W2:Y:S01]  /*1a90*/  SYNCS.PHASECHK.TRANS64.TRYWAIT P0, [UR8+0x38], R2 ;  /* 0x00003802ff0075a7 */ /* 0x0002a20008001108 */
[----:B------:R-:W-:-:S09]  /*1aa0*/  R2UR UR8, R20 ;  /* 0x00000000140872ca */ /* 0x000fd200000e0000 */
[----:B------:R-:W-:-:S04]  /*1ab0*/  ULOP3.LUT UR34, UR9, 0xffffff80, UR34, 0xf8, !UPT ;  /* 0xffffff8009227892 */ /* 0x000fc8000f8ef822 */
[----:B------:R-:W-:Y:S01]  /*1ac0*/  ULEA UR10, UR8, UR10, 0x7 ;  /* 0x0000000a080a7291 */ /* 0x000fe2000f8e38ff */
[----:B------:R-:W-:Y:S11]  /*1ad0*/  BRA.U !UP0, `(.L_x_25) ;  /* 0x0000000108cc7547 */ /* 0x000ff6000b800000 */
[----:B------:R-:W-:Y:S01]  /*1ae0*/  UMOV UR16, UR24 ;  /* 0x0000001800107c82 */ /* 0x000fe20008000000 */
[----:B------:R-:W-:Y:S01]  /*1af0*/  UMOV UR20, UR26 ;  /* 0x0000001a00147c82 */ /* 0x000fe20008000000 */
[----:B------:R-:W-:Y:S01]  /*1b00*/  UMOV UR35, URZ ;  /* 0x000000ff00237c82 */ /* 0x000fe20008000000 */
[----:B------:R-:W-:-:S05]  /*1b10*/  UMOV UR11, UR5 ;  /* 0x00000005000b7c82 */ /* 0x000fca0008000000 */
.L_x_31:
[----:B------:R-:W-:Y:S01]  /*1b20*/  ULEA UR33, UR20, UR6, 0x3 ;  /* 0x0000000614217291 */ /* 0x000fe2000f8e18ff */
[----:B------:R-:W-:Y:S01]  /*1b30*/  @P5 MOV R3, 0x8000 ;  /* 0x0000800000035802 */ /* 0x000fe20000000f00 */
[----:B-12-4-:R-:W-:Y:S10]  /*1b40*/  @P0 BRA `(.L_x_26) ;  /* 0x00000000000c0947 */ /* 0x016ff40003800000 */
[----:B------:R-:W-:-:S04]  /*1b50*/  SHF.L.U32 R5, R15, 0x1f, RZ ;  /* 0x0000001f0f057819 */ /* 0x000fc800000006ff */
[----:B------:R-:W2:Y:S02]  /*1b60*/  SYNCS.PHASECHK.TRANS64.TRYWAIT P0, [UR33+0x38], R5 ;  /* 0x00003805ff0075a7 */ /* 0x000ea40008001121 */
[----:B--2---:R-:W-:Y:S05]  /*1b70*/  @!P0 BRA `(.L_x_27) ;  /* 0x0000007000148947 */ /* 0x004fea0003800000 */
.L_x_26:
[----:B------:R2:W-:Y:S01]  /*1b80*/  @P5 SYNCS.ARRIVE.TRANS64 RZ, [UR33], R3 ;  /* 0x00000003ffff59a7 */ /* 0x0005e20008000021 */
[----:B------:R-:W-:Y:S02]  /*1b90*/  ULOP3.LUT UR8, UR25, 0x2, URZ, 0xfc, !UPT ;  /* 0x0000000219087892 */ /* 0x000fe4000f8efcff */
[----:B------:R-:W-:Y:S02]  /*1ba0*/  UIADD3 UR16, UPT, UPT, UR16, 0x1, URZ ;  /* 0x0000000110107890 */ /* 0x000fe4000fffe0ff */
[----:B------:R-:W-:Y:S02]  /*1bb0*/  UISETP.NE.AND UP0, UPT, UR8, 0x2, UPT ;  /* 0x000000020800788c */ /* 0x000fe4000bf05270 */
[----:B------:R-:W-:-:S07]  /*1bc0*/  UISETP.NE.AND UP2, UPT, UR16, 0x1, UPT ;  /* 0x000000011000788c */ /* 0x000fce000bf45270 */
[----:B------:R-:W-:Y:S05]  /*1bd0*/  BRA.U UP0, `(.L_x_28) ;  /* 0x0000000100047547 */ /* 0x000fea000b800000 */
[----:B------:R-:W-:Y:S05]  /*1be0*/  BPT.TRAP 0x1 ;  /* 0x000000040000795c */ /* 0x000fea0000300000 */
.L_x_28:
[----:B------:R-:W-:Y:S04]  /*1bf0*/  BSSY.RECONVERGENT B0, `(.L_x_29) ;  /* 0x0000003000007945 */ /* 0x000fe80003800200 */
[----:B------:R-:W-:Y:S05]  /*1c00*/  @!P4 BRA `(.L_x_30) ;  /* 0x000000000004c947 */ /* 0x000fea0003800000 */
[----:B------:R-:W-:Y:S05]  /*1c10*/  BPT.TRAP 0x1 ;  /* 0x000000040000795c */ /* 0x000fea0000300000 */
.L_x_30:
[----:B------:R-:W-:Y:S05]  /*1c20*/  BSYNC.RECONVERGENT B0 ;  /* 0x0000000000007941 */ /* 0x000fea0003800200 */
.L_x_29:
[----:B------:R-:W-:Y:S02]  /*1c30*/  UIADD3 UR26, UPT, UPT, UR20, 0x1, URZ ;  /* 0x00000001141a7890 */ /* 0x000fe4000fffe0ff */
[----:B------:R-:W-:Y:S02]  /*1c40*/  ULEA UR32, UR20, UR6, 0xd ;  /* 0x0000000614207291 */ /* 0x000fe4000f8e68ff */
[----:B------:R-:W-:Y:S02]  /*1c50*/  UISETP.NE.AND UP0, UPT, UR26, 0x7, UPT ;  /* 0x000000071a00788c */ /* 0x000fe4000bf05270 */
[----:B------:R-:W-:Y:S02]  /*1c60*/  UIADD3 UR38, UP1, UPT, UR22, 0x80, URZ ;  /* 0x0000008016267890 */ /* 0x000fe4000ff3e0ff */
[----:B------:R-:W-:Y:S02]  /*1c70*/  USEL UR9, URZ, 0x1, UP0 ;  /* 0x00000001ff097887 */ /* 0x000fe40008000000 */
[----:B------:R-:W-:-:S02]  /*1c80*/  USEL UR26, UR26, URZ, UP0 ;  /* 0x000000ff1a1a7287 */ /* 0x000fc40008000000 */
[----:B------:R-:W-:Y:S02]  /*1c90*/  UIADD3 UR30, UP0, UPT, UR22, 0x180, URZ ;  /* 0x00000180161e7890 */ /* 0x000fe4000ff1e0ff */
[----:B------:R-:W-:Y:S01]  /*1ca0*/  ULEA UR8, UR26, UR6, 0x3 ;  /* 0x000000061a087291 */ /* 0x000fe2000f8e18ff */
[----:B------:R-:W-:Y:S01]  /*1cb0*/  LOP3.LUT R15, R15, UR9, RZ, 0x3c, !PT ;  /* 0x000000090f0f7c12 */ /* 0x000fe2000f8e3cff */
[----:B------:R-:W-:Y:S02]  /*1cc0*/  ULOP3.LUT UR33, UR33, 0xfefffff8, URZ, 0xc0, !UPT ;  /* 0xfefffff821217892 */ /* 0x000fe4000f8ec0ff */
[----:B------:R-:W-:Y:S01]  /*1cd0*/  UIADD3.X UR39, UPT, UPT, URZ, UR23, URZ, UP1, !UPT ;  /* 0x00000017ff277290 */ /* 0x000fe20008ffe4ff */
[----:B-1----:R-:W-:Y:S01]  /*1ce0*/  SHF.L.U32 R2, R15, 0x1f, RZ ;  /* 0x0000001f0f027819 */ /* 0x002fe200000006ff */
[----:B------:R-:W-:Y:S02]  /*1cf0*/  UIADD3 UR32, UPT, UPT, UR32, 0x4300, URZ ;  /* 0x0000430020207890 */ /* 0x000fe4000fffe0ff */
[----:B------:R-:W-:Y:S01]  /*1d00*/  UIADD3.X UR31, UPT, UPT, URZ, UR23, URZ, UP0, !UPT ;  /* 0x00000017ff1f7290 */ /* 0x000fe200087fe4ff */
[----:B------:R4:W1:Y:S01]  /*1d10*/  SYNCS.PHASECHK.TRANS64.TRYWAIT P0, [UR8+0x38], R2 ;  /* 0x00003802ff0075a7 */ /* 0x0008620008001108 */
[----:B------:R-:W-:-:S02]  /*1d20*/  ULEA UR8, UR20, UR7, 0xc ;  /* 0x0000000714087291 */ /* 0x000fc4000f8e60ff */
[----:B------:R-:W-:Y:S02]  /*1d30*/  UPRMT UR17, URZ, 0x5410, UR4 ;  /* 0x00005410ff117896 */ /* 0x000fe40008000004 */
[----:B------:R-:W-:Y:S01]  /*1d40*/  ULEA UR8, UR8, UR6, 0x1 ;  /* 0x0000000608087291 */ /* 0x000fe2000f8e08ff */
[----:B------:R-:W-:Y:S01]  /*1d50*/  UMOV UR18, 0x0 ;  /* 0x0000000000127882 */ /* 0x000fe20000000000 */
[----:B------:R-:W-:Y:S02]  /*1d60*/  UMOV UR19, 0x10000000 ;  /* 0x1000000000137882 */ /* 0x000fe40000000000 */
[----:B------:R-:W-:Y:S01]  /*1d70*/  UIADD3 UR8, UPT, UPT, UR8, 0x12300, URZ ;  /* 0x0001230008087890 */ /* 0x000fe2000fffe0ff */
[----:B------:R2:W-:Y:S01]  /*1d80*/  UTMALDG.3D.2CTA [UR32], [UR38], desc[UR18] ;  /* 0x00001220260075b4 */ /* 0x0005e20008211000 */
[----:B------:R-:W-:Y:S01]  /*1d90*/  UMOV UR12, UR36 ;  /* 0x00000024000c7c82 */ /* 0x000fe20008000000 */
[----:B------:R-:W-:Y:S01]  /*1da0*/  UMOV UR9, UR33 ;  /* 0x0000002100097c82 */ /* 0x000fe20008000000 */
[----:B------:R-:W-:Y:S01]  /*1db0*/  UMOV UR28, UR21 ;  /* 0x00000015001c7c82 */ /* 0x000fe20008000000 */
[----:B------:R-:W-:-:S04]  /*1dc0*/  UMOV UR20, UR26 ;  /* 0x0000001a00147c82 */ /* 0x000fc80008000000 */
[----:B------:R3:W-:Y:S01]  /*1dd0*/  UTMALDG.3D.MULTICAST.2CTA [UR8], [UR30], UR17, desc[UR18] ;  /* 0x000012081e0073b4 */ /* 0x0007e20008211811 */
[----:B--2---:R-:W-:Y:S02]  /*1de0*/  UIADD3 UR35, UPT, UPT, UR35, 0x40, URZ ;  /* 0x0000004023237890 */ /* 0x004fe4000fffe0ff */
[----:B---3--:R-:W-:Y:S01]  /*1df0*/  UIADD3 UR11, UPT, UPT, UR11, 0x40, URZ ;  /* 0x000000400b0b7890 */ /* 0x008fe2000fffe0ff */
[----:B------:R-:W-:Y:S11]  /*1e00*/  BRA.U UP2, `(.L_x_31) ;  /* 0xfffffffd02447547 */ /* 0x000ff6000b83ffff */
.L_x_25:
[----:B------:R-:W-:Y:S01]  /*1e10*/  ULEA UR8, UR26, UR6, 0x3 ;  /* 0x000000061a087291 */ /* 0x000fe2000f8e18ff */
[----:B-1--4-:R-:W-:Y:S01]  /*1e20*/  SHF.L.U32 R2, R15, 0x1f, RZ ;  /* 0x0000001f0f027819 */ /* 0x012fe200000006ff */
[----:B------:R-:W-:Y:S01]  /*1e30*/  @!P1 SYNCS.ARRIVE.TRANS64.A1T0 RZ, [UR6+0xb8], RZ ;  /* 0x0000b8ffffff99a7 */ /* 0x000fe20008100006 */
[----:B------:R-:W-:-:S06]  /*1e40*/  UISETP.GT.AND UP0, UPT, UR15, UR14, UPT ;  /* 0x0000000e0f00728c */ /* 0x000fcc000bf04270 */
[----:B--2---:R1:W2:Y:S03]  /*1e50*/  SYNCS.PHASECHK.TRANS64.TRYWAIT P0, [UR8+0x38], R2 ;  /* 0x00003802ff0075a7 */ /* 0x0042a60008001108 */
[----:B------:R-:W-:Y:S05]  /*1e60*/  BRA.U !UP0, `(.L_x_32) ;  /* 0x0000000108c87547 */ /* 0x000fea000b800000 */
[----:B------:R-:W-:Y:S01]  /*1e70*/  UIADD3 UR30, UPT, UPT, UR27, UR28, URZ ;  /* 0x0000001c1b1e7290 */ /* 0x000fe2000fffe0ff */
[----:B------:R-:W-:-:S11]  /*1e80*/  UMOV UR31, UR26 ;  /* 0x0000001a001f7c82 */ /* 0x000fd60008000000 */
.L_x_38:
[----:B------:R-:W-:Y:S01]  /*1e90*/  ULEA UR17, UR31, UR6, 0x3 ;  /* 0x000000061f117291 */ /* 0x000fe2000f8e18ff */
[----:B--2---:R-:W-:Y:S01]  /*1ea0*/  @P5 MOV R3, 0x8000 ;  /* 0x0000800000035802 */ /* 0x004fe20000000f00 */
[----:B-12---:R-:W-:Y:S10]  /*1eb0*/  @P0 BRA `(.L_x_33) ;  /* 0x00000000000c0947 */ /* 0x006ff40003800000 */
[----:B------:R-:W-:-:S04]  /*1ec0*/  SHF.L.U32 R5, R15, 0x1f, RZ ;  /* 0x0000001f0f057819 */ /* 0x000fc800000006ff */
[----:B------:R-:W2:Y:S02]  /*1ed0*/  SYNCS.PHASECHK.TRANS64.TRYWAIT P0, [UR17+0x38], R5 ;  /* 0x00003805ff0075a7 */ /* 0x000ea40008001111 */
[----:B--2---:R-:W-:Y:S05]  /*1ee0*/  @!P0 BRA `(.L_x_34) ;  /* 0x0000006c00508947 */ /* 0x004fea0003800000 */
.L_x_33:
[----:B------:R2:W-:Y:S01]  /*1ef0*/  @P5 SYNCS.ARRIVE.TRANS64 RZ, [UR17], R3 ;  /* 0x00000003ffff59a7 */ /* 0x0005e20008000011 */
[----:B------:R-:W-:-:S04]  /*1f00*/  ULOP3.LUT UR8, UR25, 0x2, URZ, 0xfc, !UPT ;  /* 0x0000000219087892 */ /* 0x000fc8000f8efcff */
[----:B------:R-:W-:-:S09]  /*1f10*/  UISETP.NE.AND UP0, UPT, UR8, 0x2, UPT ;  /* 0x000000020800788c */ /* 0x000fd2000bf05270 */
[----:B------:R-:W-:Y:S05]  /*1f20*/  BRA.U UP0, `(.L_x_35) ;  /* 0x0000000100047547 */ /* 0x000fea000b800000 */
[----:B------:R-:W-:Y:S05]  /*1f30*/  BPT.TRAP 0x1 ;  /* 0x000000040000795c */ /* 0x000fea0000300000 */
.L_x_35:
[----:B------:R-:W-:Y:S04]  /*1f40*/  BSSY.RECONVERGENT B0, `(.L_x_36) ;  /* 0x0000003000007945 */ /* 0x000fe80003800200 */
[----:B------:R-:W-:Y:S05]  /*1f50*/  @!P4 BRA `(.L_x_37) ;  /* 0x000000000004c947 */ /* 0x000fea0003800000 */
[----:B------:R-:W-:Y:S05]  /*1f60*/  BPT.TRAP 0x1 ;  /* 0x000000040000795c */ /* 0x000fea0000300000 */
.L_x_37:
[----:B------:R-:W-:Y:S05]  /*1f70*/  BSYNC.RECONVERGENT B0 ;  /* 0x0000000000007941 */ /* 0x000fea0003800200 */
.L_x_36:
        /* <DEDUP_REMOVED lines=9> */
[----:B------:R-:W-:Y:S02]  /*2010*/  USHF.L.U32 UR19, UR28, 0x6, URZ ;  /* 0x000000061c137899 */ /* 0x000fe400080006ff */
[----:B------:R-:W-:Y:S01]  /*2020*/  ULOP3.LUT UR17, UR17, 0xfefffff8, URZ, 0xc0, !UPT ;  /* 0xfefffff811117892 */ /* 0x000fe2000f8ec0ff */
[----:B-1----:R-:W-:Y:S01]  /*2030*/  SHF.L.U32 R2, R15, 0x1f, RZ ;  /* 0x0000001f0f027819 */ /* 0x002fe200000006ff */
[----:B------:R-:W-:Y:S02]  /*2040*/  UIADD3.X UR41, UPT, UPT, URZ, UR23, URZ, UP1, !UPT ;  /* 0x00000017ff297290 */ /* 0x000fe40008ffe4ff */
[----:B------:R-:W-:Y:S01]  /*2050*/  UIADD3 UR16, UPT, UPT, UR16, 0x4300, URZ ;  /* 0x0000430010107890 */ /* 0x000fe2000fffe0ff */
[----:B------:R4:W1:Y:S01]  /*2060*/  SYNCS.PHASECHK.TRANS64.TRYWAIT P0, [UR8+0x38], R2 ;  /* 0x00003802ff0075a7 */ /* 0x0008620008001108 */
[----:B------:R-:W-:-:S02]  /*2070*/  ULEA UR8, UR31, UR7, 0xc ;  /* 0x000000071f087291 */ /* 0x000fc4000f8e60ff */
[----:B------:R-:W-:Y:S02]  /*2080*/  UIADD3 UR11, UPT, UPT, UR5, UR19, URZ ;  /* 0x00000013050b7290 */ /* 0x000fe4000fffe0ff */
[----:B------:R-:W-:Y:S02]  /*2090*/  ULEA UR8, UR8, UR6, 0x1 ;  /* 0x0000000608087291 */ /* 0x000fe4000f8e08ff */
[----:B------:R-:W-:Y:S02]  /*20a0*/  UPRMT UR29, URZ, 0x5410, UR4 ;  /* 0x00005410ff1d7896 */ /* 0x000fe40008000004 */
[----:B------:R-:W-:Y:S02]  /*20b0*/  UIADD3 UR8, UPT, UPT, UR8, 0x12300, URZ ;  /* 0x0001230008087890 */ /* 0x000fe4000fffe0ff */
[----:B------:R-:W-:Y:S01]  /*20c0*/  UIADD3.X UR39, UPT, UPT, URZ, UR23, URZ, UP0, !UPT ;  /* 0x00000017ff277290 */ /* 0x000fe200087fe4ff */
[----:B------:R-:W-:Y:S01]  /*20d0*/  UMOV UR32, 0x0 ;  /* 0x0000000000207882 */ /* 0x000fe20000000000 */
[----:B------:R-:W-:Y:S01]  /*20e0*/  UMOV UR33, 0x10000000 ;  /* 0x1000000000217882 */ /* 0x000fe20000000000 */
[----:B------:R-:W-:Y:S01]  /*20f0*/  UMOV UR18, UR34 ;  /* 0x0000002200127c82 */ /* 0x000fe20008000000 */
[----:B------:R-:W-:Y:S01]  /*2100*/  UMOV UR20, UR36 ;  /* 0x0000002400147c82 */ /* 0x000fe20008000000 */
[----:B------:R-:W-:Y:S01]  /*2110*/  UMOV UR12, UR36 ;  /* 0x00000024000c7c82 */ /* 0x000fe20008000000 */
[----:B------:R-:W-:Y:S01]  /*2120*/  UMOV UR9, UR17 ;  /* 0x0000001100097c82 */ /* 0x000fe20008000000 */
[----:B------:R4:W-:Y:S01]  /*2130*/  UTMALDG.3D.2CTA [UR16], [UR40], desc[UR32] ;  /* 0x00002010280075b4 */ /* 0x0009e20008211000 */
[----:B------:R-:W-:Y:S01]  /*2140*/  UIADD3 UR28, UPT, UPT, UR28, 0x1, URZ ;  /* 0x000000011c1c7890 */ /* 0x000fe2000fffe0ff */
[----:B------:R-:W-:-:S03]  /*2150*/  UMOV UR31, UR26 ;  /* 0x0000001a001f7c82 */ /* 0x000fc60008000000 */
[----:B------:R-:W-:Y:S01]  /*2160*/  UISETP.NE.AND UP0, UPT, UR28, UR30, UPT ;  /* 0x0000001e1c00728c */ /* 0x000fe2000bf05270 */
[----:B------:R4:W-:Y:S08]  /*2170*/  UTMALDG.3D.MULTICAST.2CTA [UR8], [UR38], UR29, desc[UR32] ;  /* 0x00002008260073b4 */ /* 0x0009f0000821181d */
[----:B----4-:R-:W-:Y:S05]  /*2180*/  BRA.U UP0, `(.L_x_38) ;  /* 0xfffffffd00407547 */ /* 0x010fea000b83ffff */
.L_x_32:
[----:B-1----:R-:W-:Y:S01]  /*2190*/  LEA R2, R14, UR6, 0x3 ;  /* 0x000000060e027c11 */ /* 0x002fe2000f8e18ff */
[----:B------:R-:W-:Y:S01]  /*21a0*/  NOP ;  /* 0x0000000000007918 */ /* 0x000fe20000000000 */
[----:B--2---:R-:W-:Y:S02]  /*21b0*/  SHF.L.U32 R3, R12, 0x1f, RZ ;  /* 0x0000001f0c037819 */ /* 0x004fe400000006ff */
[----:B------:R-:W-:Y:S02]  /*21c0*/  LEA R4, R14, UR6, 0x4 ;  /* 0x000000060e047c11 */ /* 0x000fe4000f8e20ff */
[----:B------:R-:W1:Y:S02]  /*21d0*/  SYNCS.PHASECHK.TRANS64.TRYWAIT P0, [R2+URZ+0xc0], R3 ;  /* 0x0000c003020075a7 */ /* 0x000e6400080011ff */
[----:B-1----:R-:W-:Y:S05]  /*21e0*/  @!P0 BRA `(.L_x_39) ;  /* 0x0000006800a88947 */ /* 0x002fea0003800000 */
.L_x_155:
[----:B------:R-:W2:Y:S01]  /*21f0*/  LDS.128 R4, [R4+0x150] ;  /* 0x0001500004047984 */ /* 0x000ea20000000c00 */
[----:B------:R-:W-:Y:S01]  /*2200*/  ISETP.GE.AND P0, PT, R26, 0x1, PT ;  /* 0x000000011a00780c */ /* 0x000fe20003f06270 */
[----:B-1----:R-:W-:Y:S01]  /*2210*/  VIADD R2, R2, 0xd0 ;  /* 0x000000d002027836 */ /* 0x002fe20000000000 */
[----:B------:R-:W-:Y:S01]  /*2220*/  @!PT LDS RZ, [RZ] ;  /* 0x00000000fffff984 */ /* 0x000fe20000000800 */
[----:B------:R-:W-:Y:S01]  /*2230*/  @!PT LDS RZ, [RZ] ;  /* 0x00000000fffff984 */ /* 0x000fe20000000800 */
[----:B------:R-:W-:Y:S01]  /*2240*/  @!PT LDS RZ, [RZ] ;  /* 0x00000000fffff984 */ /* 0x000fe20000000800 */
[----:B------:R-:W-:Y:S01]  /*2250*/  @!PT LDS RZ, [RZ] ;  /* 0x00000000fffff984 */ /* 0x000fe20000000800 */
[----:B------:R1:W-:Y:S06]  /*2260*/  MEMBAR.ALL.CTA ;  /* 0x0000000000007992 */ /* 0x0003ec0000008000 */
[----:B-1----:R-:W1:Y:S01]  /*2270*/  FENCE.VIEW.ASYNC.S ;  /* 0x00000000000073c6 */ /* 0x002e620000000000 */
[----:B------:R-:W-:-:S04]  /*2280*/  PRMT R2, RZ, 0x654, R2 ;  /* 0x00000654ff027816 */ /* 0x000fc80000000002 */
[----:B-1----:R1:W-:Y:S01]  /*2290*/  SYNCS.ARRIVE.TRANS64.RED.A1T0 RZ, [R2+URZ], RZ ;  /* 0x000000ff02ff79a7 */ /* 0x0023e200081004ff */
[----:B--2---:R-:W-:-:S13]  /*22a0*/  LOP3.LUT P2, RZ, R6, 0x1, RZ, 0xc0, !PT ;  /* 0x0000000106ff7812 */ /* 0x004fda000784c0ff */
[----:B------:R-:W-:Y:S01]  /*22b0*/  @P2 SHF.R.U32.HI R3, RZ, 0x10, R5 ;  /* 0x00000010ff032819 */ /* 0x000fe20000011605 */
[----:B------:R-:W-:Y:S01]  /*22c0*/  VOTEU.ANY UP0, P2 ;  /* 0x0000000000ff7886 */ /* 0x000fe20001000100 */
[----:B------:R-:W-:Y:S02]  /*22d0*/  @P2 MOV R13, R4 ;  /* 0x00000004000d2202 */ /* 0x000fe40000000f00 */
[----:B------:R-:W-:Y:S02]  /*22e0*/  @P2 R2UR.BROADCAST UR8, R3 ;  /* 0x00000000030822ca */ /* 0x000fe400008e0000 */
[----:B------:R-:W-:-:S11]  /*22f0*/  @P2 LOP3.LUT R11, R5, 0xffff, RZ, 0xc0, !PT ;  /* 0x0000ffff050b2812 */ /* 0x000fd600078ec0ff */
[----:B------:R-:W-:Y:S01]  /*2300*/  @UP0 UMOV UR36, UR8 ;  /* 0x0000000800240c82 */ /* 0x000fe20008000000 */
[----:B-1----:R-:W-:Y:S05]  /*2310*/  @!P0 BRA `(.L_x_40) ;  /* 0x0000000000b88947 */ /* 0x002fea0003800000 */
[----:B------:R-:W3:Y:S01]  /*2320*/  LDC.64 R4, c[0x0][0xb18] ;  /* 0x0002c600ff047b82 */ /* 0x000ee20000000a00 */
[----:B------:R-:W-:-:S07]  /*2330*/  ISETP.NE.AND P3, PT, R26, 0x1, PT ;  /* 0x000000011a00780c */ /* 0x000fce0003f65270 */
[----:B------:R-:W1:Y:S08]  /*2340*/  LDC.64 R6, c[0x0][0xb10] ;  /* 0x0002c400ff067b82 */ /* 0x000e700000000a00 */
[----:B------:R-:W2:Y:S08]  /*2350*/  LDC R17, c[0x0][0xb20] ;  /* 0x0002c800ff117b82 */ /* 0x000eb00000000800 */
[----:B------:R-:W4:Y:S01]  /*2360*/  LDC R18, c[0x0][0xb0c] ;  /* 0x0002c300ff127b82 */ /* 0x000f220000000800 */
[----:B---3--:R-:W-:Y:S01]  /*2370*/  IMAD.HI.U32 R22, R0, R5, RZ ;  /* 0x0000000500167227 */ /* 0x008fe200078e00ff */
[----:B------:R-:W-:-:S06]  /*2380*/  ISETP.NE.AND P0, PT, R4, 0x1, PT ;  /* 0x000000010400780c */ /* 0x000fcc0003f05270 */
[----:B------:R-:W3:Y:S01]  /*2390*/  LDC.64 R2, c[0x0][0xb28] ;  /* 0x0002ca00ff027b82 */ /* 0x000ee20000000a00 */
[----:B-1----:R-:W-:-:S04]  /*23a0*/  IMAD.HI.U32 R20, R9, R6, RZ ;  /* 0x0000000609147227 */ /* 0x002fc800078e00ff */
[----:B------:R-:W-:Y:S01]  /*23b0*/  IMAD.HI.U32 R24, R13, R6, RZ ;  /* 0x000000060d187227 */ /* 0x000fe200078e00ff */
[----:B------:R-:W-:Y:S02]  /*23c0*/  SHF.R.U32.HI R20, RZ, R7, R20 ;  /* 0x00000007ff147219 */ /* 0x000fe40000011614 */
[----:B--2---:R-:W-:Y:S01]  /*23d0*/  SHF.R.U32.HI R19, RZ, R17, R22 ;  /* 0x00000011ff137219 */ /* 0x004fe20000011616 */
[----:B------:R-:W-:Y:S01]  /*23e0*/  IMAD.HI.U32 R22, R11, R5, RZ ;  /* 0x000000050b167227 */ /* 0x000fe200078e00ff */
[----:B------:R-:W-:Y:S02]  /*23f0*/  SHF.R.U32.HI R24, RZ, R7, R24 ;  /* 0x00000007ff187219 */ /* 0x000fe40000011618 */
[----:B------:R-:W-:Y:S02]  /*2400*/  SEL R19, R0, R19, !P0 ;  /* 0x0000001300137207 */ /* 0x000fe40004000000 */
[----:B------:R-:W-:Y:S02]  /*2410*/  SHF.R.U32.HI R22, RZ, R17, R22 ;  /* 0x00000011ff167219 */ /* 0x000fe40000011616 */
[----:B----4-:R-:W-:-:S02]  /*2420*/  ISETP.NE.AND P1, PT, R18, 0x1, PT ;  /* 0x000000011200780c */ /* 0x010fc40003f25270 */
[----:B------:R-:W-:Y:S02]  /*2430*/  SEL R5, R11, R22, !P0 ;  /* 0x000000160b057207 */ /* 0x000fe40004000000 */
[----:B------:R-:W-:Y:S02]  /*2440*/  SEL R21, R9, R20, !P1 ;  /* 0x0000001409157207 */ /* 0x000fe40004800000 */
[----:B------:R-:W-:Y:S01]  /*2450*/  SEL R7, R13, R24, !P1 ;  /* 0x000000180d077207 */ /* 0x000fe20004800000 */
[----:B---3--:R-:W-:Y:S01]  /*2460*/  IMAD.HI.U32 R20, R19, R2, RZ ;  /* 0x0000000213147227 */ /* 0x008fe200078e00ff */
[----:B------:R-:W-:-:S03]  /*2470*/  IADD3 R17, PT, PT, -R5, RZ, RZ ;  /* 0x000000ff05117210 */ /* 0x000fc60007ffe1ff */
        /* <DEDUP_REMOVED lines=11> */
[----:B------:R-:W-:-:S04]  /*2530*/  @!P0 IMAD.HI.U32 R20, R7, R2, RZ ;  /* 0x0000000207148227 */ /* 0x000fc800078e00ff */
[----:B------:R-:W-:Y:S01]  /*2540*/  IMAD.MOV R2, RZ, RZ, -R6 ;  /* 0x000000ffff027224 */ /* 0x000fe200078e0a06 */
[----:B------:R-:W-:-:S03]  /*2550*/  @!P0 SHF.R.U32.HI R20, RZ, R3, R20 ;  /* 0x00000003ff148219 */ /* 0x000fc60000011614 */
[----:B------:R-:W-:Y:S01]  /*2560*/  IMAD R2, R26, R2, R5 ;  /* 0x000000021a027224 */ /* 0x000fe200078e0205 */
        /* <DEDUP_REMOVED lines=9> */
.L_x_40:
[----:B------:R-:W1:Y:S02]  /*2600*/  LDCU UR8, c[0x0][0xb30] ;  /* 0x00016600ff0877ac */ /* 0x000e640008000800 */
[----:B-1----:R-:W-:-:S09]  /*2610*/  UISETP.NE.AND UP0, UPT, UR8, 0x1, UPT ;  /* 0x000000010800788c */ /* 0x002fd2000bf05270 */
[----:B------:R-:W-:Y:S05]  /*2620*/  BRA.U UP0, `(.L_x_41) ;  /* 0x0000000100407547 */ /* 0x000fea000b800000 */
[----:B------:R-:W1:Y:S08]  /*2630*/  LDC.64 R4, c[0x0][0xb10] ;  /* 0x0002c400ff047b82 */ /* 0x000e700000000a00 */
[----:B------:R-:W2:Y:S08]  /*2640*/  LDC.64 R2, c[0x0][0xb18] ;  /* 0x0002c600ff027b82 */ /* 0x000eb00000000a00 */
[----:B------:R-:W4:Y:S08]  /*2650*/  LDC R6, c[0x0][0xb20] ;  /* 0x0002c800ff067b82 */ /* 0x000f300000000800 */
[----:B------:R-:W3:Y:S01]  /*2660*/  LDC R18, c[0x0][0xb0c] ;  /* 0x0002c300ff127b82 */ /* 0x000ee20000000800 */
[----:B-1----:R-:W-:-:S05]  /*2670*/  IMAD.HI.U32 R4, R13, R4, RZ ;  /* 0x000000040d047227 */ /* 0x002fca00078e00ff */
[----:B------:R-:W-:Y:S01]  /*2680*/  SHF.R.U32.HI R4, RZ, R5, R4 ;  /* 0x00000005ff047219 */ /* 0x000fe20000011604 */
[----:B--2---:R-:W-:Y:S01]  /*2690*/  IMAD.HI.U32 R3, R11, R3, RZ ;  /* 0x000000030b037227 */ /* 0x004fe200078e00ff */
[----:B------:R-:W-:-:S04]  /*26a0*/  ISETP.NE.AND P0, PT, R2, 0x1, PT ;  /* 0x000000010200780c */ /* 0x000fc80003f05270 */
[----:B----4-:R-:W-:-:S04]  /*26b0*/  SHF.R.U32.HI R6, RZ, R6, R3 ;  /* 0x00000006ff067219 */ /* 0x010fc80000011603 */
[----:B------:R-:W-:Y:S02]  /*26c0*/  SEL R3, R11, R6, !P0 ;  /* 0x000000060b037207 */ /* 0x000fe40004000000 */
[----:B---3--:R-:W-:-:S04]  /*26d0*/  ISETP.NE.AND P1, PT, R18, 0x1, PT ;  /* 0x000000011200780c */ /* 0x008fc80003f25270 */
[----:B------:R-:W-:-:S05]  /*26e0*/  SEL R4, R13, R4, !P1 ;  /* 0x000000040d047207 */ /* 0x000fca0004800000 */
[----:B------:R-:W-:Y:S02]  /*26f0*/  IMAD.IADD R5, R3, 0x1, -R4 ;  /* 0x0000000103057824 */ /* 0x000fe400078e0a04 */
[----:B------:R-:W-:Y:S02]  /*2700*/  IMAD.IADD R3, R4, 0x1, -R3 ;  /* 0x0000000104037824 */ /* 0x000fe400078e0a03 */
[----:B------:R-:W-:Y:S02]  /*2710*/  IMAD R13, R5, R18, R13 ;  /* 0x00000012050d7224 */ /* 0x000fe400078e020d */
[----:B------:R-:W-:-:S07]  /*2720*/  IMAD R11, R3, R2, R11 ;  /* 0x00000002030b7224 */ /* 0x000fce00078e020b */
.L_x_41:
[----:B------:R-:W-:Y:S01]  /*2730*/  VIADD R14, R14, 0x1 ;  /* 0x000000010e0e7836 */ /* 0x000fe20000000000 */
[----:B------:R-:W-:Y:S01]  /*2740*/  PLOP3.LUT P1, PT, PT, PT, PT, 0x80, 0x8 ;  /* 0x000000000008781c */ /* 0x000fe20003f2f070 */
[----:B------:R-:W-:Y:S02]  /*2750*/  IMAD.IADD R21, R13, 0x1, R60 ;  /* 0x000000010d157824 */ /* 0x000fe400078e023c */
[----:B------:R-:W-:Y:S01]  /*2760*/  IMAD.IADD R20, R11, 0x1, R58 ;  /* 0x000000010b147824 */ /* 0x000fe200078e023a */
[----:B------:R-:W-:-:S04]  /*2770*/  ISETP.NE.AND P0, PT, R14, 0x2, PT ;  /* 0x000000020e00780c */ /* 0x000fc80003f05270 */
[----:B------:R-:W-:Y:S02]  /*2780*/  SEL R3, RZ, 0x1, P0 ;  /* 0x00000001ff037807 */ /* 0x000fe40000000000 */
[----:B------:R-:W-:Y:S02]  /*2790*/  SEL R14, R14, RZ, P0 ;  /* 0x000000ff0e0e7207 */ /* 0x000fe40000000000 */
[----:B------:R-:W-:Y:S01]  /*27a0*/  LOP3.LUT R12, R12, R3, RZ, 0x3c, !PT ;  /* 0x000000030c0c7212 */ /* 0x000fe200078e3cff */
[----:B------:R-:W-:Y:S06]  /*27b0*/  @P2 BRA `(.L_x_42) ;  /* 0xfffffff000482947 */ /* 0x000fec000383ffff */
[----:B------:R-:W-:Y:S01]  /*27c0*/  UIADD3 UR6, UPT, UPT, UR6, 0x38, URZ ;  /* 0x0000003806067890 */ /* 0x000fe2000fffe0ff */
[----:B------:R-:W-:-:S03]  /*27d0*/  SHF.L.U32 R3, R15, 0x1f, RZ ;  /* 0x0000001f0f037819 */ /* 0x000fc600000006ff */
[----:B------:R-:W-:-:S09]  /*27e0*/  ULEA UR4, UR26, UR6, 0x3 ;  /* 0x000000061a047291 */ /* 0x000fd2000f8e18ff */
[----:B------:R-:W1:Y:S02]  /*27f0*/  SYNCS.PHASECHK.TRANS64.TRYWAIT P0, [UR4], R3 ;  /* 0x00000003ff0075a7 */ /* 0x000e640008001104 */
[----:B-1----:R-:W-:Y:S05]  /*2800*/  @!P0 BRA `(.L_x_43) ;  /* 0x0000006400348947 */ /* 0x002fea0003800000 */
.L_x_157:
[----:B------:R-:W-:-:S04]  /*2810*/  UIADD3 UR5, UPT, UPT, UR26, 0x1, URZ ;  /* 0x000000011a057890 */ /* 0x000fc8000fffe0ff */
[----:B------:R-:W-:-:S04]  /*2820*/  UISETP.NE.AND UP0, UPT, UR5, 0x7, UPT ;  /* 0x000000070500788c */ /* 0x000fc8000bf05270 */
[----:B------:R-:W-:Y:S02]  /*2830*/  USEL UR7, URZ, 0x1, UP0 ;  /* 0x00000001ff077887 */ /* 0x000fe40008000000 */
[----:B------:R-:W-:-:S04]  /*2840*/  USEL UR5, UR5, URZ, UP0 ;  /* 0x000000ff05057287 */ /* 0x000fc80008000000 */
[----:B------:R-:W-:Y:S01]  /*2850*/  ULEA UR4, UR5, UR6, 0x3 ;  /* 0x0000000605047291 */ /* 0x000fe2000f8e18ff */
[----:B------:R-:W-:-:S04]  /*2860*/  LOP3.LUT R2, R15, UR7, RZ, 0x3c, !PT ;  /* 0x000000070f027c12 */ /* 0x000fc8000f8e3cff */
[----:B-1----:R-:W-:-:S04]  /*2870*/  SHF.L.U32 R3, R2, 0x1f, RZ ;  /* 0x0000001f02037819 */ /* 0x002fc800000006ff */
[----:B------:R-:W1:Y:S02]  /*2880*/  SYNCS.PHASECHK.TRANS64.TRYWAIT P0, [UR4], R3 ;  /* 0x00000003ff0075a7 */ /* 0x000e640008001104 */
[----:B-1----:R-:W-:Y:S05]  /*2890*/  @!P0 BRA `(.L_x_44) ;  /* 0x0000006400288947 */ /* 0x002fea0003800000 */
.L_x_159:
        /* <DEDUP_REMOVED lines=9> */
.L_x_161:
        /* <DEDUP_REMOVED lines=9> */
.L_x_163:
        /* <DEDUP_REMOVED lines=9> */
.L_x_165:
        /* <DEDUP_REMOVED lines=9> */
.L_x_167:
[----:B------:R-:W-:-:S04]  /*2ae0*/  UIADD3 UR5, UPT, UPT, UR5, 0x1, URZ ;  /* 0x0000000105057890 */ /* 0x000fc8000fffe0ff */
[----:B------:R-:W-:-:S04]  /*2af0*/  UISETP.NE.AND UP0, UPT, UR5, 0x7, UPT ;  /* 0x000000070500788c */ /* 0x000fc8000bf05270 */
[----:B------:R-:W-:Y:S02]  /*2b00*/  USEL UR4, URZ, 0x1, UP0 ;  /* 0x00000001ff047887 */ /* 0x000fe40008000000 */
[----:B------:R-:W-:-:S04]  /*2b10*/  USEL UR5, UR5, URZ, UP0 ;  /* 0x000000ff05057287 */ /* 0x000fc80008000000 */
[----:B------:R-:W-:Y:S01]  /*2b20*/  ULEA UR5, UR5, UR6, 0x3 ;  /* 0x0000000605057291 */ /* 0x000fe2000f8e18ff */
[----:B-1----:R-:W-:-:S04]  /*2b30*/  LOP3.LUT R3, R2, UR4, RZ, 0x3c, !PT ;  /* 0x0000000402037c12 */ /* 0x002fc8000f8e3cff */
[----:B------:R-:W-:Y:S01]  /*2b40*/  SHF.L.U32 R3, R3, 0x1f, RZ ;  /* 0x0000001f03037819 */ /* 0x000fe200000006ff */
[----:B---3--:R-:W-:-:S07]  /*2b50*/  IMAD.U32 R0, RZ, RZ, UR5 ;  /* 0x00000005ff007e24 */ /* 0x008fce000f8e00ff */
.L_x_49:
[----:B-1----:R1:W2:Y:S02]  /*2b60*/  SYNCS.PHASECHK.TRANS64.TRYWAIT P0, [R0+URZ], R3 ;  /* 0x00000003000075a7 */ /* 0x0022a400080011ff */
[----:B--2---:R-:W-:Y:S05]  /*2b70*/  @!P0 NANOSLEEP.SYNCS 0x989680 ;  /* 0x009896800000895d */ /* 0x004fea0003900000 */
[----:B------:R-:W2:Y:S02]  /*2b80*/  @!P0 SYNCS.PHASECHK.TRANS64 P0, [R0+URZ], R3 ;  /* 0x00000003000085a7 */ /* 0x000ea400080010ff */
[----:B--2---:R-:W-:Y:S05]  /*2b90*/  @P0 EXIT ;  /* 0x000000000000094d */ /* 0x004fea0003800000 */
[----:B------:R-:W-:Y:S05]  /*2ba0*/  BRA `(.L_x_49) ;  /* 0xfffffffc00ec7947 */ /* 0x000fea000383ffff */
.L_x_22:
[----:B------:R-:W-:-:S04]  /*2bb0*/  UISETP.NE.AND UP0, UPT, UR37, URZ, UPT ;  /* 0x000000ff2500728c */ /* 0x000fc8000bf05270 */
[----:B------:R-:W-:-:S09]  /*2bc0*/  UISETP.NE.OR UP0, UPT, UR10, 0x1, UP0 ;  /* 0x000000010a00788c */ /* 0x000fd20008705670 */
[----:B------:R-:W-:Y:S05]  /*2bd0*/  BRA.U UP0, `(.L_x_50) ;  /* 0x00000005004c7547 */ /* 0x000fea000b800000 */
[----:B------:R-:W-:Y:S01]  /*2be0*/  HFMA2 R11, -RZ, RZ, 0, 0 ;  /* 0x00000000ff0b7431 */ /* 0x000fe200000001ff */
[----:B------:R-:W-:Y:S01]  /*2bf0*/  ISETP.GE.U32.AND P2, PT, R10, 0x4, PT ;  /* 0x000000040a00780c */ /* 0x000fe20003f46070 */
[----:B------:R-:W-:Y:S01]  /*2c00*/  IMAD.MOV.U32 R12, RZ, RZ, 0x1 ;  /* 0x00000001ff0c7424 */ /* 0x000fe200078e00ff */
[----:B------:R-:W-:Y:S01]  /*2c10*/  CS2R R8, SRZ ;  /* 0x0000000000087805 */ /* 0x000fe2000001ff00 */
[----:B------:R-:W-:Y:S01]  /*2c20*/  IMAD.MOV.U32 R3, RZ, RZ, RZ ;  /* 0x000000ffff037224 */ /* 0x000fe200078e00ff */
[----:B------:R-:W-:Y:S01]  /*2c30*/  UMOV UR4, 0x400 ;  /* 0x0000040000047882 */ /* 0x000fe20000000000 */
[----:B------:R-:W-:Y:S01]  /*2c40*/  UMOV UR6, URZ ;  /* 0x000000ff00067c82 */ /* 0x000fe20008000000 */
[----:B------:R-:W-:-:S12]  /*2c50*/  ULEA UR37, UR37, UR4, 0x18 ;  /* 0x0000000425257291 */ /* 0x000fd8000f8ec0ff */
.L_x_54:
[----:B------:R-:W-:Y:S02]  /*2c60*/  LEA R0, R3, UR37, 0x3 ;  /* 0x0000002503007c11 */ /* 0x000fe4000f8e18ff */
[----:B------:R-:W-:-:S03]  /*2c70*/  SHF.L.U32 R5, R8, 0x1f, RZ ;  /* 0x0000001f08057819 */ /* 0x000fc600000006ff */
[----:B------:R-:W-:Y:S01]  /*2c80*/  VIADD R4, R0, 0x130 ;  /* 0x0000013000047836 */ /* 0x000fe20000000000 */
[----:B------:R-:W1:Y:S02]  /*2c90*/  SYNCS.PHASECHK.TRANS64.TRYWAIT P0, [R0+URZ+0x120], R5 ;  /* 0x00012005000075a7 */ /* 0x000e6400080011ff */
[----:B-1----:R-:W-:Y:S05]  /*2ca0*/  @!P0 BRA `(.L_x_51) ;  /* 0x00000060009c8947 */ /* 0x002fea0003800000 */
.L_x_168:
[----:B------:R-:W-:Y:S01]  /*2cb0*/  ULEA UR5, UR6, UR37, 0x3 ;  /* 0x0000002506057291 */ /* 0x000fe2000f8e18ff */
[----:B------:R-:W-:Y:S01]  /*2cc0*/  PRMT R4, RZ, 0x654, R4 ;  /* 0x00000654ff047816 */ /* 0x000fe20000000004 */
[----:B-1----:R-:W-:Y:S01]  /*2cd0*/  @!P2 IMAD.MOV.U32 R5, RZ, RZ, 0x10 ;  /* 0x00000010ff05a424 */ /* 0x002fe200078e00ff */
[----:B------:R-:W-:Y:S01]  /*2ce0*/  SHF.L.U32 R7, R12, 0x1f, RZ ;  /* 0x0000001f0c077819 */ /* 0x000fe200000006ff */
[----:B------:R-:W-:Y:S01]  /*2cf0*/  UIADD3 UR4, UPT, UPT, UR5, 0xc0, URZ ;  /* 0x000000c005047890 */ /* 0x000fe2000fffe0ff */
[----:B------:R1:W-:Y:S05]  /*2d00*/  SYNCS.ARRIVE.TRANS64.RED.A1T0 RZ, [R4+URZ], RZ ;  /* 0x000000ff04ff79a7 */ /* 0x0003ea00081004ff */
[----:B------:R-:W-:Y:S01]  /*2d10*/  IMAD.U32 R13, RZ, RZ, UR4 ;  /* 0x00000004ff0d7e24 */ /* 0x000fe2000f8e00ff */
[----:B------:R-:W2:Y:S04]  /*2d20*/  SYNCS.PHASECHK.TRANS64.TRYWAIT P0, [UR5+0xd0], R7 ;  /* 0x0000d007ff0075a7 */ /* 0x000ea80008001105 */
[----:B------:R-:W-:Y:S01]  /*2d30*/  PRMT R13, R10, 0x654, R13 ;  /* 0x000006540a0d7816 */ /* 0x000fe2000000000d */
[----:B-12---:R-:W-:Y:S06]  /*2d40*/  @!P0 BRA `(.L_x_52) ;  /* 0x0000006000888947 */ /* 0x006fec0003800000 */
.L_x_170:
[----:B------:R-:W-:Y:S01]  /*2d50*/  ULEA UR4, UR6, UR37, 0x4 ;  /* 0x0000002506047291 */ /* 0x000fe2000f8e20ff */
[----:B------:R-:W-:Y:S01]  /*2d60*/  SEL R2, R13, R2, !P2 ;  /* 0x000000020d027207 */ /* 0x000fe20005000000 */
[----:B------:R-:W-:Y:S01]  /*2d70*/  UIADD3 UR5, UPT, UPT, UR5, 0xc0, URZ ;  /* 0x000000c005057890 */ /* 0x000fe2000fffe0ff */
[----:B-1----:R-:W-:Y:S01]  /*2d80*/  LEA R0, R11, UR37, 0x3 ;  /* 0x000000250b007c11 */ /* 0x002fe2000f8e18ff */
[----:B------:R-:W-:Y:S01]  /*2d90*/  UIADD3 UR4, UPT, UPT, UR4, 0x150, URZ ;  /* 0x0000015004047890 */ /* 0x000fe2000fffe0ff */
[----:B------:R1:W-:Y:S01]  /*2da0*/  @!P2 SYNCS.ARRIVE.TRANS64.RED RZ, [R2+URZ], R5 ;  /* 0x0000000502ffa9a7 */ /* 0x0003e200080004ff */
[----:B------:R-:W-:Y:S01]  /*2db0*/  UIADD3 UR6, UPT, UPT, UR6, 0x1, URZ ;  /* 0x0000000106067890 */ /* 0x000fe2000fffe0ff */
[----:B------:R-:W-:-:S03]  /*2dc0*/  VIADD R3, R3, 0x1 ;  /* 0x0000000103037836 */ /* 0x000fc60000000000 */
[----:B------:R-:W-:Y:S02]  /*2dd0*/  UISETP.NE.AND UP0, UPT, UR6, 0x2, UPT ;  /* 0x000000020600788c */ /* 0x000fe4000bf05270 */
[----:B------:R-:W-:Y:S01]  /*2de0*/  ISETP.NE.AND P0, PT, R3, 0x2, PT ;  /* 0x000000020300780c */ /* 0x000fe20003f05270 */
[----:B------:R-:W-:Y:S06]  /*2df0*/  UGETNEXTWORKID.BROADCAST [UR4], [UR5] ;  /* 0x00000000040073ca */ /* 0x000fec0008000100 */
[----:B------:R-:W-:Y:S02]  /*2e00*/  USEL UR4, URZ, 0x1, UP0 ;  /* 0x00000001ff047887 */ /* 0x000fe40008000000 */
[----:B------:R-:W-:-:S04]  /*2e10*/  USEL UR6, UR6, URZ, UP0 ;  /* 0x000000ff06067287 */ /* 0x000fc80008000000 */
[----:B------:R-:W-:Y:S02]  /*2e20*/  LOP3.LUT R12, R12, UR4, RZ, 0x3c, !PT ;  /* 0x000000040c0c7c12 */ /* 0x000fe4000f8e3cff */
[----:B-1----:R-:W-:-:S04]  /*2e30*/  SHF.L.U32 R5, R9, 0x1f, RZ ;  /* 0x0000001f09057819 */ /* 0x002fc800000006ff */
[----:B------:R-:W1:Y:S02]  /*2e40*/  SYNCS.PHASECHK.TRANS64.TRYWAIT P1, [R0+URZ+0xc0], R5 ;  /* 0x0000c005000075a7 */ /* 0x000e6400080211ff */
[----:B-1----:R-:W-:Y:S05]  /*2e50*/  @!P1 BRA `(.L_x_53) ;  /* 0x00000060005c9947 */ /* 0x002fea0003800000 */
.L_x_171:
[----:B------:R-:W-:Y:S01]  /*2e60*/  LEA R4, R11, UR37, 0x4 ;  /* 0x000000250b047c11 */ /* 0x000fe2000f8e20ff */
[----:B-1----:R-:W-:Y:S01]  /*2e70*/  VIADD R0, R0, 0xd0 ;  /* 0x000000d000007836 */ /* 0x002fe20000000000 */
[----:B------:R-:W-:Y:S01]  /*2e80*/  SEL R3, R3, RZ, P0 ;  /* 0x000000ff03037207 */ /* 0x000fe20000000000 */
[----:B------:R-:W-:-:S03]  /*2e90*/  VIADD R11, R11, 0x1 ;  /* 0x000000010b0b7836 */ /* 0x000fc60000000000 */
[----:B------:R-:W1:Y:S01]  /*2ea0*/  LDS.128 R4, [R4+0x150] ;  /* 0x0001500004047984 */ /* 0x000e620000000c00 */
[----:B------:R-:W-:Y:S02]  /*2eb0*/  PRMT R0, RZ, 0x654, R0 ;  /* 0x00000654ff007816 */ /* 0x000fe40000000000 */
[C---:B------:R-:W-:Y:S01]  /*2ec0*/  ISETP.NE.AND P1, PT, R11.reuse, 0x2, PT ;  /* 0x000000020b00780c */ /* 0x040fe20003f25270 */
[----:B------:R-:W-:Y:S01]  /*2ed0*/  @!PT LDS RZ, [RZ] ;  /* 0x00000000fffff984 */ /* 0x000fe20000000800 */
[----:B------:R-:W-:Y:S01]  /*2ee0*/  @!PT LDS RZ, [RZ] ;  /* 0x00000000fffff984 */ /* 0x000fe20000000800 */
[----:B------:R-:W-:Y:S01]  /*2ef0*/  @!PT LDS RZ, [RZ] ;  /* 0x00000000fffff984 */ /* 0x000fe20000000800 */
[----:B------:R-:W-:Y:S01]  /*2f00*/  @!PT LDS RZ, [RZ] ;  /* 0x00000000fffff984 */ /* 0x000fe20000000800 */
[----:B------:R2:W-:Y:S06]  /*2f10*/  MEMBAR.ALL.CTA ;  /* 0x0000000000007992 */ /* 0x0005ec0000008000 */
[----:B--2---:R-:W2:Y:S01]  /*2f20*/  FENCE.VIEW.ASYNC.S ;  /* 0x00000000000073c6 */ /* 0x004ea20000000000 */
[----:B------:R-:W-:Y:S01]  /*2f30*/  SEL R11, R11, RZ, P1 ;  /* 0x000000ff0b0b7207 */ /* 0x000fe20000800000 */
[----:B--2---:R2:W-:Y:S01]  /*2f40*/  SYNCS.ARRIVE.TRANS64.RED.A1T0 RZ, [R0+URZ], RZ ;  /* 0x000000ff00ff79a7 */ /* 0x0045e200081004ff */
[----:B-1----:R-:W-:-:S02]  /*2f50*/  LOP3.LUT P3, RZ, R6, 0x1, RZ, 0xc0, !PT ;  /* 0x0000000106ff7812 */ /* 0x002fc4000786c0ff */
[----:B------:R-:W-:-:S04]  /*2f60*/  SEL R5, RZ, 0x1, P0 ;  /* 0x00000001ff057807 */ /* 0x000fc80000000000 */
[----:B------:R-:W-:Y:S02]  /*2f70*/  LOP3.LUT R8, R8, R5, RZ, 0x3c, !PT ;  /* 0x0000000508087212 */ /* 0x000fe400078e3cff */
[----:B--2---:R-:W-:-:S04]  /*2f80*/  SEL R0, RZ, 0x1, P1 ;  /* 0x00000001ff007807 */ /* 0x004fc80000800000 */
[----:B------:R-:W-:Y:S01]  /*2f90*/  LOP3.LUT R9, R9, R0, RZ, 0x3c, !PT ;  /* 0x0000000009097212 */ /* 0x000fe200078e3cff */
[----:B------:R-:W-:Y:S06]  /*2fa0*/  @P3 BRA `(.L_x_54) ;  /* 0xfffffffc002c3947 */ /* 0x000fec000383ffff */
[----:B------:R-:W-:Y:S01]  /*2fb0*/  ULEA UR5, UR6, UR37, 0x3 ;  /* 0x0000002506057291 */ /* 0x000fe2000f8e18ff */
[----:B------:R-:W-:-:S08]  /*2fc0*/  SHF.L.U32 R3, R12, 0x1f, RZ ;  /* 0x0000001f0c037819 */ /* 0x000fd000000006ff */
[----:B------:R-:W1:Y:S02]  /*2fd0*/  SYNCS.PHASECHK.TRANS64 P0, [UR5+0xd0], R3 ;  /* 0x0000d003ff0075a7 */ /* 0x000e640008001005 */
[----:B-1----:R-:W-:Y:S05]  /*2fe0*/  @P0 BRA `(.L_x_55) ;  /* 0x0000000000080947 */ /* 0x002fea0003800000 */
[----:B------:R-:W1:Y:S02]  /*2ff0*/  SYNCS.PHASECHK.TRANS64.TRYWAIT P0, [UR5+0xd0], R3 ;  /* 0x0000d003ff0075a7 */ /* 0x000e640008001105 */
[----:B-1----:R-:W-:Y:S05]  /*3000*/  @!P0 BRA `(.L_x_56) ;  /* 0x0000006000048947 */ /* 0x002fea0003800000 */
.L_x_55:
[----:B------:R-:W-:-:S04]  /*3010*/  UIADD3 UR4, UPT, UPT, UR6, 0x1, URZ ;  /* 0x0000000106047890 */ /* 0x000fc8000fffe0ff */
[----:B------:R-:W-:-:S04]  /*3020*/  UISETP.NE.AND UP0, UPT, UR4, 0x2, UPT ;  /* 0x000000020400788c */ /* 0x000fc8000bf05270 */
[----:B------:R-:W-:Y:S02]  /*3030*/  USEL UR7, URZ, 0x1, UP0 ;  /* 0x00000001ff077887 */ /* 0x000fe40008000000 */
[----:B------:R-:W-:-:S04]  /*3040*/  USEL UR4, UR4, URZ, UP0 ;  /* 0x000000ff04047287 */ /* 0x000fc80008000000 */
[----:B------:R-:W-:Y:S01]  /*3050*/  ULEA UR4, UR4, UR37, 0x3 ;  /* 0x0000002504047291 */ /* 0x000fe2000f8e18ff */
[----:B-1----:R-:W-:-:S04]  /*3060*/  LOP3.LUT R3, R12, UR7, RZ, 0x3c, !PT ;  /* 0x000000070c037c12 */ /* 0x002fc8000f8e3cff */
[----:B------:R-:W-:-:S04]  /*3070*/  SHF.L.U32 R0, R3, 0x1f, RZ ;  /* 0x0000001f03007819 */ /* 0x000fc800000006ff */
[----:B------:R-:W1:Y:S02]  /*3080*/  SYNCS.PHASECHK.TRANS64 P0, [UR4+0xd0], R0 ;  /* 0x0000d000ff0075a7 */ /* 0x000e640008001004 */
[----:B-1----:R-:W-:Y:S05]  /*3090*/  @P0 EXIT ;  /* 0x000000000000094d */ /* 0x002fea0003800000 */
[----:B------:R-:W-:Y:S02]  /*30a0*/  SHF.L.U32 R3, R3, 0x1f, RZ ;  /* 0x0000001f03037819 */ /* 0x000fe400000006ff */
[----:B------:R-:W-:-:S07]  /*30b0*/  MOV R0, UR4 ;  /* 0x0000000400007c02 */ /* 0x000fce0008000f00 */
.L_x_57:
[----:B-1----:R1:W2:Y:S02]  /*30c0*/  SYNCS.PHASECHK.TRANS64.TRYWAIT P0, [R0+URZ+0xd0], R3 ;  /* 0x0000d003000075a7 */ /* 0x0022a400080011ff */
[----:B--2---:R-:W-:Y:S05]  /*30d0*/  @!P0 NANOSLEEP.SYNCS 0x989680 ;  /* 0x009896800000895d */ /* 0x004fea0003900000 */
[----:B------:R-:W2:Y:S02]  /*30e0*/  @!P0 SYNCS.PHASECHK.TRANS64 P0, [R0+URZ+0xd0], R3 ;  /* 0x0000d003000085a7 */ /* 0x000ea400080010ff */
[----:B--2---:R-:W-:Y:S05]  /*30f0*/  @P0 EXIT ;  /* 0x000000000000094d */ /* 0x004fea0003800000 */
[----:B------:R-:W-:Y:S05]  /*3100*/  BRA `(.L_x_57) ;  /* 0xfffffffc00ec7947 */ /* 0x000fea000383ffff */
.L_x_50:
[----:B------:R-:W-:Y:S05]  /*3110*/  BRA.U UP4, `(.L_x_58) ;  /* 0x0000001104d07547 */ /* 0x000fea000b800000 */
[----:B------:R-:W-:Y:S01]  /*3120*/  UMOV UR4, 0x40 ;  /* 0x0000004000047882 */ /* 0x000fe20000000000 */
[----:B------:R-:W-:Y:S01]  /*3130*/  NOP ;  /* 0x0000000000007918 */ /* 0x000fe20000000000 */
[----:B------:R-:W-:Y:S01]  /*3140*/  ULEA UR4, UR37, UR4, 0x18 ;  /* 0x0000000425047291 */ /* 0x000fe2000f8ec0ff */
[----:B------:R-:W-:Y:S02]  /*3150*/  UMOV UR5, 0x400 ;  /* 0x0000040000057882 */ /* 0x000fe40000000000 */
[----:B------:R-:W-:-:S06]  /*3160*/  ULEA UR37, UR37, UR5, 0x18 ;  /* 0x0000000525257291 */ /* 0x000fcc000f8ec0ff */
[----:B------:R-:W1:Y:S02]  /*3170*/  LDS.U8 R2, [UR4+0x1c] ;  /* 0x00001c04ff027984 */ /* 0x000e640008000000 */
[----:B-1----:R-:W-:-:S13]  /*3180*/  ISETP.NE.AND P0, PT, R2, RZ, PT ;  /* 0x000000ff0200720c */ /* 0x002fda0003f05270 */
[----:B------:R-:W-:Y:S05]  /*3190*/  @P0 BRA `(.L_x_59) ;  /* 0x0000000400080947 */ /* 0x000fea0003800000 */
[----:B------:R-:W-:Y:S02]  /*31a0*/  UISETP.NE.U32.AND UP0, UPT, UR9, 0x1, UPT ;  /* 0x000000010900788c */ /* 0x000fe4000bf05070 */
[----:B------:R-:W-:-:S07]  /*31b0*/  UIADD3 UR6, UPT, UPT, UR4, 0x8, URZ ;  /* 0x0000000804067890 */ /* 0x000fce000fffe0ff */
[----:B------:R-:W-:Y:S05]  /*31c0*/  BRA.U !UP0, `(.L_x_60) ;  /* 0x00000001089c7547 */ /* 0x000fea000b800000 */
[----:B------:R-:W-:Y:S01]  /*31d0*/  ELECT P0, URZ, PT ;  /* 0x0000000000ff782f */ /* 0x000fe20003800000 */
[----:B------:R-:W-:-:S12]  /*31e0*/  BSSY B0, `(.L_x_60) ;  /* 0x0000025000007945 */ /* 0x000fd80003800000 */
[----:B------:R-:W-:Y:S05]  /*31f0*/  @!P0 BRA `(.L_x_61) ;  /* 0x00000000008c8947 */ /* 0x000fea0003800000 */
[----:B------:R-:W-:-:S05]  /*3200*/  UMOV UR5, 0x10 ;  /* 0x0000001000057882 */ /* 0x000fca0000000000 */
[----:B------:R-:W-:Y:S04]  /*3210*/  DEPBAR.LE SB1, 0x36 ;  /* 0x00009d800000791a */ /* 0x000fe80000000000 */
[----:B------:R-:W1:Y:S02]  /*3220*/  UTCATOMSWS.2CTA.FIND_AND_SET.ALIGN UP1, UR5, UR5 ;  /* 0x00000005000575e3 */ /* 0x000e640008220800 */
[----:B-1----:R-:W-:Y:S01]  /*3230*/  MOV R11, UR5 ;  /* 0x00000005000b7c02 */ /* 0x002fe20008000f00 */
[----:B------:R-:W-:Y:S06]  /*3240*/  BRA.U UP1, `(.L_x_62) ;  /* 0x0000000101187547 */ /* 0x000fec000b800000 */
.L_x_63:
[----:B------:R-:W-:Y:S05]  /*3250*/  NANOSLEEP 0x64 ;  /* 0x000000640000795d */ /* 0x000fea0003800000 */
[----:B------:R-:W-:-:S05]  /*3260*/  UMOV UR5, 0x10 ;  /* 0x0000001000057882 */ /* 0x000fca0000000000 */
[----:B------:R-:W-:Y:S04]  /*3270*/  DEPBAR.LE SB1, 0x36 ;  /* 0x00009d800000791a */ /* 0x000fe80000000000 */
[----:B------:R-:W1:Y:S02]  /*3280*/  UTCATOMSWS.2CTA.FIND_AND_SET.ALIGN UP1, UR5, UR5 ;  /* 0x00000005000575e3 */ /* 0x000e640008220800 */
[----:B-1----:R-:W-:Y:S01]  /*3290*/  MOV R11, UR5 ;  /* 0x00000005000b7c02 */ /* 0x002fe20008000f00 */
[----:B------:R-:W-:Y:S05]  /*32a0*/  BRA.U !UP1, `(.L_x_63) ;  /* 0xfffffffd09e87547 */ /* 0x000fea000b83ffff */
.L_x_62:
[----:B------:R-:W1:Y:S01]  /*32b0*/  LDS R5, [UR4+0x10] ;  /* 0x00001004ff057984 */ /* 0x000e620008000800 */
[----:B------:R-:W-:Y:S01]  /*32c0*/  IMAD.U32 R3, RZ, RZ, UR37 ;  /* 0x00000025ff037e24 */ /* 0x000fe2000f8e00ff */
[----:B------:R-:W-:-:S03]  /*32d0*/  MOV R2, UR8 ;  /* 0x0000000800027c02 */ /* 0x000fc60008000f00 */
[----:B------:R-:W-:Y:S01]  /*32e0*/  VIADD R3, R3, 0x170 ;  /* 0x0000017003037836 */ /* 0x000fe20000000000 */
[----:B-1----:R-:W-:-:S04]  /*32f0*/  SHF.L.U32 R5, R5, 0x1f, RZ ;  /* 0x0000001f05057819 */ /* 0x002fc800000006ff */
[----:B------:R-:W1:Y:S02]  /*3300*/  SYNCS.PHASECHK.TRANS64.TRYWAIT P0, [UR4+0x8], R5 ;  /* 0x00000805ff0075a7 */ /* 0x000e640008001104 */
[----:B-1----:R-:W-:Y:S05]  /*3310*/  @P0 BRA `(.L_x_64) ;  /* 0x0000000000080947 */ /* 0x002fea0003800000 */
[----:B------:R-:W1:Y:S02]  /*3320*/  SYNCS.PHASECHK.TRANS64.TRYWAIT P0, [UR4+0x8], R5 ;  /* 0x00000805ff0075a7 */ /* 0x000e640008001104 */
[----:B-1----:R-:W-:Y:S05]  /*3330*/  @!P0 BRA `(.L_x_65) ;  /* 0x0000005c00508947 */ /* 0x002fea0003800000 */
.L_x_64:
[----:B-1----:R-:W-:Y:S01]  /*3340*/  HFMA2 R4, -RZ, RZ, 0, 5.9604644775390625e-08 ;  /* 0x00000001ff047431 */ /* 0x002fe200000001ff */
[----:B------:R-:W-:Y:S01]  /*3350*/  UPRMT UR5, UR8, 0x654, UR6 ;  /* 0x0000065408057896 */ /* 0x000fe20008000006 */
[----:B------:R-:W-:Y:S01]  /*3360*/  IMAD.MOV.U32 R6, RZ, RZ, 0xffff ;  /* 0x0000ffffff067424 */ /* 0x000fe200078e00ff */
[----:B------:R-:W-:Y:S01]  /*3370*/  PRMT R2, R2, 0x654, R3 ;  /* 0x0000065402027816 */ /* 0x000fe20000000003 */
[----:B------:R-:W-:Y:S02]  /*3380*/  IMAD.MOV.U32 R5, RZ, RZ, 0x4 ;  /* 0x00000004ff057424 */ /* 0x000fe400078e00ff */
[----:B------:R-:W-:Y:S01]  /*3390*/  IMAD.SHL.U32 R9, R11, 0x20, RZ ;  /* 0x000000200b097824 */ /* 0x000fe200078e00ff */
[----:B------:R-:W-:Y:S02]  /*33a0*/  MOV R3, UR5 ;  /* 0x0000000500037c02 */ /* 0x000fe40008000f00 */
[-C--:B------:R-:W-:Y:S01]  /*33b0*/  SHF.L.U32 R7, R6, R11.reuse, RZ ;  /* 0x0000000b06077219 */ /* 0x080fe200000006ff */
[----:B------:R1:W-:Y:S01]  /*33c0*/  SYNCS.ARRIVE.TRANS64.RED RZ, [UR5], R5 ;  /* 0x00000005ffff79a7 */ /* 0x0003e20008000405 */
[----:B------:R-:W-:Y:S01]  /*33d0*/  SHF.L.U32 R6, R4, R11, RZ ;  /* 0x0000000b04067219 */ /* 0x000fe200000006ff */
[----:B------:R1:W-:Y:S04]  /*33e0*/  STS [UR37+0x170], R9 ;  /* 0x00017009ff007988 */ /* 0x0003e80008000825 */
[----:B------:R1:W-:Y:S04]  /*33f0*/  STAS [R2.64], R11 ;  /* 0x0000000b02007dbd */ /* 0x0003e8000c0008ff */
[----:B------:R1:W-:Y:S04]  /*3400*/  ATOMS.OR RZ, [UR4+0x14], R7 ;  /* 0x00001407ffff798c */ /* 0x0003e8000b000004 */
[----:B------:R1:W-:Y:S04]  /*3410*/  ATOMS.OR RZ, [UR4+0x18], R6 ;  /* 0x00001806ffff798c */ /* 0x0003e8000b000004 */
[----:B------:R1:W-:Y:S02]  /*3420*/  ATOMS.XOR RZ, [UR4+0x10], R4 ;  /* 0x00001004ffff798c */ /* 0x0003e4000b800004 */
.L_x_61:
[----:B------:R-:W-:Y:S05]  /*3430*/  BSYNC B0 ;  /* 0x0000000000007941 */ /* 0x000fea0003800000 */
.L_x_60:
[----:B------:R-:W-:Y:S05]  /*3440*/  BRA.U UP0, `(.L_x_66) ;  /* 0x00000001006c7547 */ /* 0x000fea000b800000 */
[----:B------:R-:W-:-:S03]  /*3450*/  UMOV UR5, 0xffffffff ;  /* 0xffffffff00057882 */ /* 0x000fc60000000000 */
[----:B------:R-:W-:Y:S05]  /*3460*/  BRA.DIV UR5, `(.L_x_67) ;  /* 0x0000005e051c7947 */ /* 0x000fea000b800000 */
[----:B------:R-:W-:-:S13]  /*3470*/  ELECT P6, URZ, PT ;  /* 0x0000000000ff782f */ /* 0x000fda00038c0000 */
.L_x_175:
[----:B------:R-:W-:Y:S05]  /*3480*/  @!P6 BRA `(.L_x_66) ;  /* 0x00000000005ce947 */ /* 0x000fea0003800000 */
[----:B-1----:R-:W1:Y:S02]  /*3490*/  LDS R3, [UR4+0x10] ;  /* 0x00001004ff037984 */ /* 0x002e640008000800 */
[----:B-1----:R-:W-:-:S04]  /*34a0*/  SHF.L.U32 R3, R3, 0x1f, RZ ;  /* 0x0000001f03037819 */ /* 0x002fc800000006ff */
[----:B------:R-:W1:Y:S02]  /*34b0*/  SYNCS.PHASECHK.TRANS64.TRYWAIT P0, [UR4+0x8], R3 ;  /* 0x00000803ff0075a7 */ /* 0x000e640008001104 */
[----:B-1----:R-:W-:Y:S05]  /*34c0*/  @P0 BRA `(.L_x_68) ;  /* 0x0000000000080947 */ /* 0x002fea0003800000 */
[----:B------:R-:W1:Y:S02]  /*34d0*/  SYNCS.PHASECHK.TRANS64.TRYWAIT P0, [UR4+0x8], R3 ;  /* 0x00000803ff0075a7 */ /* 0x000e640008001104 */
[----:B-1----:R-:W-:Y:S05]  /*34e0*/  @!P0 BRA `(.L_x_69) ;  /* 0x0000005c001c8947 */ /* 0x002fea0003800000 */
.L_x_68:
[----:B------:R-:W2:Y:S01]  /*34f0*/  LDS R5, [UR37+0x170] ;  /* 0x00017025ff057984 */ /* 0x000ea20008000800 */
[----:B-1----:R-:W-:Y:S02]  /*3500*/  HFMA2 R2, -RZ, RZ, 0, 5.9604644775390625e-08 ;  /* 0x00000001ff027431 */ /* 0x002fe400000001ff */
[----:B------:R-:W-:Y:S01]  /*3510*/  IMAD.MOV.U32 R3, RZ, RZ, 0xffff ;  /* 0x0000ffffff037424 */ /* 0x000fe200078e00ff */
[----:B------:R-:W-:Y:S01]  /*3520*/  UPRMT UR5, UR8, 0x654, UR6 ;  /* 0x0000065408057896 */ /* 0x000fe20008000006 */
[----:B--2---:R-:W-:-:S03]  /*3530*/  IMAD.SHL.U32 R4, R5, 0x20, RZ ;  /* 0x0000002005047824 */ /* 0x004fc600078e00ff */
[-C--:B------:R-:W-:Y:S02]  /*3540*/  SHF.L.U32 R3, R3, R5.reuse, RZ ;  /* 0x0000000503037219 */ /* 0x080fe400000006ff */
[----:B------:R-:W-:Y:S01]  /*3550*/  SHF.L.U32 R5, R2, R5, RZ ;  /* 0x0000000502057219 */ /* 0x000fe200000006ff */
[----:B------:R2:W-:Y:S04]  /*3560*/  STS [UR37+0x170], R4 ;  /* 0x00017004ff007988 */ /* 0x0005e80008000825 */
[----:B------:R2:W-:Y:S04]  /*3570*/  ATOMS.OR RZ, [UR4+0x14], R3 ;  /* 0x00001403ffff798c */ /* 0x0005e8000b000004 */
[----:B------:R2:W-:Y:S01]  /*3580*/  ATOMS.OR RZ, [UR4+0x18], R5 ;  /* 0x00001805ffff798c */ /* 0x0005e2000b000004 */
[----:B------:R-:W-:Y:S03]  /*3590*/  SYNCS.ARRIVE.TRANS64.RED.A1T0 RZ, [UR5], RZ ;  /* 0x000000ffffff79a7 */ /* 0x000fe60008100405 */
[----:B------:R2:W-:Y:S01]  /*35a0*/  ATOMS.XOR RZ, [UR4+0x10], R2 ;  /* 0x00001002ffff798c */ /* 0x0005e2000b800004 */
[----:B------:R-:W-:Y:S05]  /*35b0*/  BRA `(.L_x_66) ;  /* 0x0000000000107947 */ /* 0x000fea0003800000 */
.L_x_59:
[----:B------:R-:W-:-:S05]  /*35c0*/  MOV R2, 0xffffffff ;  /* 0xffffffff00027802 */ /* 0x000fca0000000f00 */
[----:B------:R1:W-:Y:S02]  /*35d0*/  STS [UR37+0x170], R2 ;  /* 0x00017002ff007988 */ /* 0x0003e40008000825 */
[----:B-1----:R-:W-:Y:S02]  /*35e0*/  MOV R2, 0x3600 ;  /* 0x0000360000027802 */ /* 0x002fe40000000f00 */
[----:B-----5:R-:W-:Y:S05]  /*35f0*/  CALL.REL.NOINC `($__internal_1_$__cuda_sm10x_tcgen05_guardrail_trap_phase_invalid_during_alloc) ;  /* 0x0000006000f07944 */ /* 0x020fea0003c00000 */
.L_x_66:
[----:B------:R-:W-:Y:S05]  /*3600*/  WARPSYNC.ALL ;  /* 0x0000000000007948 */ /* 0x000fea0003800000 */
[----:B------:R-:W3:Y:S01]  /*3610*/  S2UR UR5, SR_CgaCtaId ;  /* 0x00000000000579c3 */ /* 0x000ee20000008800 */
[----:B------:R-:W-:Y:S01]  /*3620*/  UMOV UR4, 0x400 ;  /* 0x0000040000047882 */ /* 0x000fe20000000000 */
[----:B------:R-:W-:-:S06]  /*3630*/  NOP ;  /* 0x0000000000007918 */ /* 0x000fcc0000000000 */
[----:B------:R-:W-:Y:S06]  /*3640*/  BAR.ARV 0x6, 0xa0 ;  /* 0x0182800000007b1d */ /* 0x000fec0000002000 */
[----:B------:R-:W4:Y:S01]  /*3650*/  LDCU UR6, c[0x0][0x38c] ;  /* 0x00007180ff0677ac */ /* 0x000f220008000800 */
[----:B------:R-:W-:Y:S01]  /*3660*/  LOP3.LUT R0, R0, 0xffff, RZ, 0xc0, !PT ;  /* 0x0000ffff00007812 */ /* 0x000fe200078ec0ff */
[----:B-1----:R-:W-:Y:S01]  /*3670*/  IMAD.MOV.U32 R9, RZ, RZ, 0x1 ;  /* 0x00000001ff097424 */ /* 0x002fe200078e00ff */
[----:B------:R-:W-:Y:S01]  /*3680*/  LOP3.LUT R8, R8, 0xffff, RZ, 0xc0, !PT ;  /* 0x0000ffff08087812 */ /* 0x000fe200078ec0ff */
[----:B------:R-:W-:Y:S01]  /*3690*/  UMOV UR17, URZ ;  /* 0x000000ff00117c82 */ /* 0x000fe20008000000 */
[----:B------:R-:W-:Y:S01]  /*36a0*/  R2UR UR11, R0 ;  /* 0x00000000000b72ca */ /* 0x000fe200000e0000 */
[----:B------:R-:W-:Y:S01]  /*36b0*/  UMOV UR16, URZ ;  /* 0x000000ff00107c82 */ /* 0x000fe20008000000 */
[----:B------:R-:W-:Y:S01]  /*36c0*/  R2UR UR12, R8 ;  /* 0x00000000080c72ca */ /* 0x000fe200000e0000 */
[----:B------:R-:W-:Y:S01]  /*36d0*/  IMAD.MOV.U32 R8, RZ, RZ, RZ ;  /* 0x000000ffff087224 */ /* 0x000fe200078e00ff */
[----:B------:R-:W-:Y:S01]  /*36e0*/  UMOV UR15, URZ ;  /* 0x000000ff000f7c82 */ /* 0x000fe20008000000 */
[----:B---3--:R-:W-:-:S02]  /*36f0*/  ULEA UR5, UR5, UR4, 0x18 ;  /* 0x0000000405057291 */ /* 0x008fc4000f8ec0ff */
[----:B------:R-:W-:Y:S02]  /*3700*/  UISETP.NE.AND UP2, UPT, UR9, URZ, UPT ;  /* 0x000000ff0900728c */ /* 0x000fe4000bf45270 */
[----:B------:R-:W-:Y:S02]  /*3710*/  UIADD3 UR20, UPT, UPT, UR5, 0x4300, URZ ;  /* 0x0000430005147890 */ /* 0x000fe4000fffe0ff */
[----:B------:R-:W-:Y:S02]  /*3720*/  UIADD3 UR19, UPT, UPT, UR5, 0x12300, URZ ;  /* 0x0001230005137890 */ /* 0x000fe4000fffe0ff */
[----:B----4-:R-:W-:Y:S01]  /*3730*/  UIADD3 UR6, UPT, UPT, UR6, 0x3f, URZ ;  /* 0x0000003f06067890 */ /* 0x010fe2000fffe0ff */
[----:B--2---:R-:W1:Y:S01]  /*3740*/  LDS R2, [UR5+0x170] ;  /* 0x00017005ff027984 */ /* 0x004e620008000800 */
[----:B------:R-:W-:Y:S02]  /*3750*/  USHF.R.U32.HI UR20, URZ, 0x4, UR20 ;  /* 0x00000004ff147899 */ /* 0x000fe40008011614 */
[----:B------:R-:W-:-:S02]  /*3760*/  USHF.R.S32.HI UR4, URZ, 0x1f, UR6 ;  /* 0x0000001fff047899 */ /* 0x000fc40008011406 */
[----:B------:R-:W-:Y:S02]  /*3770*/  USHF.R.U32.HI UR19, URZ, 0x4, UR19 ;  /* 0x00000004ff137899 */ /* 0x000fe40008011613 */
[----:B------:R-:W-:Y:S01]  /*3780*/  ULEA.HI UR4, UR4, UR6, URZ, 0x6 ;  /* 0x0000000604047291 */ /* 0x000fe2000f8f30ff */
[----:B------:R-:W-:Y:S01]  /*3790*/  UMOV UR28, 0x0 ;  /* 0x00000000001c7882 */ /* 0x000fe20000000000 */
[----:B------:R-:W-:Y:S02]  /*37a0*/  UMOV UR29, 0x8218010 ;  /* 0x08218010001d7882 */ /* 0x000fe40000000000 */
[----:B------:R-:W-:Y:S02]  /*37b0*/  USHF.R.S32.HI UR4, URZ, 0x6, UR4 ;  /* 0x00000006ff047899 */ /* 0x000fe40008011404 */
[----:B------:R-:W-:Y:S02]  /*37c0*/  ULOP3.LUT UR20, UR20, 0x3fff, URZ, 0xc0, !UPT ;  /* 0x00003fff14147892 */ /* 0x000fe4000f8ec0ff */
[----:B------:R-:W-:-:S02]  /*37d0*/  UISETP.LT.AND UP0, UPT, UR4, 0x1, UPT ;  /* 0x000000010400788c */ /* 0x000fc4000bf01270 */
[----:B------:R-:W-:Y:S02]  /*37e0*/  ULOP3.LUT UR19, UR19, 0x3fff, URZ, 0xc0, !UPT ;  /* 0x00003fff13137892 */ /* 0x000fe4000f8ec0ff */
[----:B------:R-:W-:Y:S01]  /*37f0*/  USEL UR18, UR4, 0x1, !UP0 ;  /* 0x0000000104127887 */ /* 0x000fe2000c000000 */
[----:B------:R-:W-:Y:S01]  /*3800*/  UMOV UR26, 0x0 ;  /* 0x00000000001a7882 */ /* 0x000fe20000000000 */
[----:B------:R-:W-:Y:S01]  /*3810*/  UMOV UR27, 0x8218010 ;  /* 0x08218010001b7882 */ /* 0x000fe20000000000 */
[----:B------:R-:W-:Y:S01]  /*3820*/  UMOV UR24, 0x0 ;  /* 0x0000000000187882 */ /* 0x000fe20000000000 */
[----:B------:R-:W-:Y:S01]  /*3830*/  UMOV UR25, 0x8218010 ;  /* 0x0821801000197882 */ /* 0x000fe20000000000 */
[----:B------:R-:W-:Y:S01]  /*3840*/  UMOV UR22, 0x0 ;  /* 0x0000000000167882 */ /* 0x000fe20000000000 */
[----:B------:R-:W-:Y:S01]  /*3850*/  UMOV UR23, 0x8218010 ;  /* 0x0821801000177882 */ /* 0x000fe20000000000 */
[----:B-1----:R-:W-:Y:S02]  /*3860*/  R2UR UR21, R2 ;  /* 0x00000000021572ca */ /* 0x002fe400000e0000 */
[----:B------:R-:W-:-:S13]  /*3870*/  CS2R R2, SRZ ;  /* 0x0000000000027805 */ /* 0x000fda000001ff00 */
.L_x_77:
[C---:B------:R-:W-:Y:S02]  /*3880*/  LEA R0, R8.reuse, UR5, 0x3 ;  /* 0x0000000508007c11 */ /* 0x040fe4000f8e18ff */
[----:B------:R-:W-:Y:S02]  /*3890*/  SHF.L.U32 R5, R3, 0x1f, RZ ;  /* 0x0000001f03057819 */ /* 0x000fe400000006ff */
[----:B------:R-:W-:Y:S02]  /*38a0*/  LEA R4, R8, UR5, 0x4 ;  /* 0x0000000508047c11 */ /* 0x000fe4000f8e20ff */
[----:B------:R-:W1:Y:S02]  /*38b0*/  SYNCS.PHASECHK.TRANS64.TRYWAIT P0, [R0+URZ+0xc0], R5 ;  /* 0x0000c005000075a7 */ /* 0x000e6400080011ff */
[----:B-1-34-:R-:W-:Y:S05]  /*38c0*/  @!P0 BRA `(.L_x_70) ;  /* 0x00000058003c8947 */ /* 0x01afea0003800000 */
.L_x_176:
[----:B-1----:R-:W1:Y:S01]  /*38d0*/  LDS.128 R4, [R4+0x150] ;  /* 0x0001500004047984 */ /* 0x002e620000000c00 */
[----:B------:R-:W-:Y:S02]  /*38e0*/  VIADD R0, R0, 0xd0 ;  /* 0x000000d000007836 */ /* 0x000fe40000000000 */
[----:B------:R-:W-:Y:S01]  /*38f0*/  VIADD R8, R8, 0x1 ;  /* 0x0000000108087836 */ /* 0x000fe20000000000 */
[----:B------:R-:W-:Y:S01]  /*3900*/  @!PT LDS RZ, [RZ] ;  /* 0x00000000fffff984 */ /* 0x000fe20000000800 */
[----:B------:R-:W-:Y:S01]  /*3910*/  @!PT LDS RZ, [RZ] ;  /* 0x00000000fffff984 */ /* 0x000fe20000000800 */
[----:B------:R-:W-:Y:S01]  /*3920*/  @!PT LDS RZ, [RZ] ;  /* 0x00000000fffff984 */ /* 0x000fe20000000800 */
[----:B------:R-:W-:Y:S01]  /*3930*/  @!PT LDS RZ, [RZ] ;  /* 0x00000000fffff984 */ /* 0x000fe20000000800 */
[----:B------:R2:W-:Y:S06]  /*3940*/  MEMBAR.ALL.CTA ;  /* 0x0000000000007992 */ /* 0x0005ec0000008000 */
[----:B--2---:R-:W2:Y:S01]  /*3950*/  FENCE.VIEW.ASYNC.S ;  /* 0x00000000000073c6 */ /* 0x004ea20000000000 */
[----:B------:R-:W-:-:S04]  /*3960*/  PRMT R0, RZ, 0x654, R0 ;  /* 0x00000654ff007816 */ /* 0x000fc80000000000 */
[----:B--2---:R2:W-:Y:S01]  /*3970*/  SYNCS.ARRIVE.TRANS64.RED.A1T0 RZ, [R0+URZ], RZ ;  /* 0x000000ff00ff79a7 */ /* 0x0045e200081004ff */
[----:B-1----:R-:W-:Y:S01]  /*3980*/  LOP3.LUT P1, RZ, R6, 0x1, RZ, 0xc0, !PT ;  /* 0x0000000106ff7812 */ /* 0x002fe2000782c0ff */
[----:B--2---:R-:W-:-:S12]  /*3990*/  BRA.U UP2, `(.L_x_71) ;  /* 0x0000000502087547 */ /* 0x004fd8000b800000 */
[----:B------:R-:W1:Y:S01]  /*39a0*/  LDCU UR6, c[0x0][0x38c] ;  /* 0x00007180ff0677ac */ /* 0x000e620008000800 */
[----:B------:R-:W-:Y:S02]  /*39b0*/  PLOP3.LUT P2, PT, PT, PT, PT, 0x80, 0x8 ;  /* 0x000000000008781c */ /* 0x000fe40003f4f070 */
[----:B------:R-:W-:Y:S01]  /*39c0*/  SHF.L.U32 R5, R9, 0x1f, RZ ;  /* 0x0000001f09057819 */ /* 0x000fe200000006ff */
[----:B------:R-:W-:Y:S02]  /*39d0*/  ULEA UR7, UR17, UR5, 0x3 ;  /* 0x0000000511077291 */ /* 0x000fe4000f8e18ff */
[----:B------:R-:W-:Y:S02]  /*39e0*/  ULEA UR10, UR17, UR21, 0x6 ;  /* 0x00000015110a7291 */ /* 0x000fe4000f8e30ff */
[----:B-1----:R-:W-:-:S06]  /*39f0*/  UISETP.GE.AND UP0, UPT, UR6, 0x1, UPT ;  /* 0x000000010600788c */ /* 0x002fcc000bf06270 */
[----:B------:R-:W-:-:S05]  /*3a00*/  PLOP3.LUT P0, PT, PT, PT, UP0, 0x80, 0x8 ;  /* 0x000000000008781c */ /* 0x000fca0003f0f008 */
[----:B------:R-:W-:-:S08]  /*3a10*/  @UP0 ULEA UR6, UR16, UR5, 0x3 ;  /* 0x0000000510060291 */ /* 0x000fd0000f8e18ff */
[----:B------:R-:W-:-:S04]  /*3a20*/  @P0 SHF.L.U32 R0, R2, 0x1f, RZ ;  /* 0x0000001f02000819 */ /* 0x000fc800000006ff */
[----:B------:R1:W2:Y:S01]  /*3a30*/  @P0 SYNCS.PHASECHK.TRANS64.TRYWAIT P2, [UR6], R0 ;  /* 0x00000000ff0005a7 */ /* 0x0002a20008041106 */
[----:B------:R-:W3:Y:S02]  /*3a40*/  SYNCS.PHASECHK.TRANS64.TRYWAIT P0, [UR7+0x100], R5 ;  /* 0x00010005ff0075a7 */ /* 0x000ee40008001107 */
[----:B-123--:R-:W-:Y:S05]  /*3a50*/  @!P0 BRA `(.L_x_72) ;  /* 0x0000005400ec8947 */ /* 0x00efea0003800000 */
.L_x_178:
[----:B------:R-:W-:Y:S01]  /*3a60*/  UMOV UR14, UR15 ;  /* 0x0000000f000e7c82 */ /* 0x000fe20008000000 */
[----:B------:R-:W-:Y:S05]  /*3a70*/  BRA.U !UP0, `(.L_x_73) ;  /* 0x0000000108c07547 */ /* 0x000fea000b800000 */
[----:B------:R-:W-:Y:S02]  /*3a80*/  UIADD3 UR14, UPT, UPT, UR18, UR15, URZ ;  /* 0x0000000f120e7290 */ /* 0x000fe4000fffe0ff */
[----:B------:R-:W-:Y:S01]  /*3a90*/  UPLOP3.LUT UP3, UPT, UPT, UPT, UPT, 0x40, 0x4 ;  /* 0x000000000004789c */ /* 0x000fe20003f6e870 */
[----:B------:R-:W-:Y:S01]  /*3aa0*/  UMOV UR13, UR4 ;  /* 0x00000004000d7c82 */ /* 0x000fe20008000000 */
[----:B------:R-:W-:-:S09]  /*3ab0*/  UMOV UR46, UR16 ;  /* 0x00000010002e7c82 */ /* 0x000fd20008000000 */
.L_x_76:
[----:B--2---:R-:W-:Y:S01]  /*3ac0*/  ULEA UR6, UR46, UR5, 0x3 ;  /* 0x000000052e067291 */ /* 0x004fe2000f8e18ff */
[----:B---3--:R-:W-:Y:S11]  /*3ad0*/  @P2 BRA `(.L_x_74) ;  /* 0x00000000000c2947 */ /* 0x008ff60003800000 */
[----:B-1----:R-:W-:Y:S04]  /*3ae0*/  SHF.L.U32 R5, R2, 0x1f, RZ ;  /* 0x0000001f02057819 */ /* 0x002fe800000006ff */
[----:B------:R-:W1:Y:S02]  /*3af0*/  SYNCS.PHASECHK.TRANS64.TRYWAIT P0, [UR6], R5 ;  /* 0x00000005ff0075a7 */ /* 0x000e640008001106 */
[----:B-1----:R-:W-:Y:S05]  /*3b00*/  @!P0 BRA `(.L_x_75) ;  /* 0x0000005400d88947 */ /* 0x002fea0003800000 */
.L_x_74:
[----:B------:R-:W-:Y:S01]  /*3b10*/  UISETP.NE.AND UP0, UPT, UR13, 0x1, UPT ;  /* 0x000000010d00788c */ /* 0x000fe2000bf05270 */
[----:B------:R-:W-:Y:S01]  /*3b20*/  PLOP3.LUT P2, PT, PT, PT, PT, 0x80, 0x8 ;  /* 0x000000000008781c */ /* 0x000fe20003f4f070 */
[----:B------:R-:W-:Y:S02]  /*3b30*/  UIADD3 UR16, UPT, UPT, UR46, 0x1, URZ ;  /* 0x000000012e107890 */ /* 0x000fe4000fffe0ff */
[----:B------:R-:W-:Y:S02]  /*3b40*/  ULEA UR32, UR46, UR20, 0x9 ;  /* 0x000000142e207291 */ /* 0x000fe4000f8e48ff */
[----:B------:R-:W-:Y:S01]  /*3b50*/  UISETP.NE.AND UP1, UPT, UR16, 0x7, UPT ;  /* 0x000000071000788c */ /* 0x000fe2000bf25270 */
[----:B------:R-:W-:Y:S01]  /*3b60*/  PLOP3.LUT P0, PT, PT, PT, UP0, 0x80, 0x8 ;  /* 0x000000000008781c */ /* 0x000fe20003f0f008 */
[----:B------:R-:W-:Y:S02]  /*3b70*/  UIADD3 UR44, UPT, UPT, UR32, 0x80, URZ ;  /* 0x00000080202c7890 */ /* 0x000fe4000fffe0ff */
[----:B------:R-:W-:Y:S02]  /*3b80*/  USEL UR31, URZ, 0x1, UP1 ;  /* 0x00000001ff1f7887 */ /* 0x000fe40008800000 */
[----:B------:R-:W-:Y:S02]  /*3b90*/  USEL UR16, UR16, URZ, UP1 ;  /* 0x000000ff10107287 */ /* 0x000fe40008800000 */
[----:B------:R-:W-:Y:S02]  /*3ba0*/  UIADD3 UR40, UPT, UPT, UR32, 0x100, URZ ;  /* 0x0000010020287890 */ /* 0x000fe4000fffe0ff */
[----:B------:R-:W-:Y:S01]  /*3bb0*/  @UP0 ULEA UR30, UR16, UR5, 0x3 ;  /* 0x00000005101e0291 */ /* 0x000fe2000f8e18ff */
[----:B------:R-:W-:Y:S01]  /*3bc0*/  LOP3.LUT R2, R2, UR31, RZ, 0x3c, !PT ;  /* 0x0000001f02027c12 */ /* 0x000fe2000f8e3cff */
[----:B------:R-:W-:Y:S02]  /*3bd0*/  UIADD3 UR36, UPT, UPT, UR32, 0x180, URZ ;  /* 0x0000018020247890 */ /* 0x000fe4000fffe0ff */
[----:B------:R-:W-:Y:S01]  /*3be0*/  UIADD3 UR6, UPT, UPT, UR6, 0x38, URZ ;  /* 0x0000003806067890 */ /* 0x000fe2000fffe0ff */
[----:B-1----:R-:W-:Y:S01]  /*3bf0*/  @P0 SHF.L.U32 R0, R2, 0x1f, RZ ;  /* 0x0000001f02000819 */ /* 0x002fe200000006ff */
[----:B------:R-:W-:Y:S02]  /*3c00*/  UIADD3 UR15, UPT, UPT, UR15, 0x1, URZ ;  /* 0x000000010f0f7890 */ /* 0x000fe4000fffe0ff */
[----:B------:R-:W-:Y:S01]  /*3c10*/  UIADD3 UR13, UPT, UPT, UR13, -0x1, URZ ;  /* 0xffffffff0d0d7890 */ /* 0x000fe2000fffe0ff */
[----:B------:R2:W3:Y:S01]  /*3c20*/  @P0 SYNCS.PHASECHK.TRANS64.TRYWAIT P2, [UR30], R0 ;  /* 0x00000000ff0005a7 */ /* 0x0004e2000804111e */
[----:B------:R-:W-:Y:S02]  /*3c30*/  ULEA UR30, UR46, UR19, 0x9 ;  /* 0x000000132e1e7291 */ /* 0x000fe4000f8e48ff */
[----:B------:R-:W-:Y:S02]  /*3c40*/  UISETP.NE.AND UP0, UPT, UR15, UR14, UPT ;  /* 0x0000000e0f00728c */ /* 0x000fe4000bf05270 */
[----:B------:R-:W-:Y:S02]  /*3c50*/  UIADD3 UR42, UPT, UPT, UR30, 0x80, URZ ;  /* 0x000000801e2a7890 */ /* 0x000fe4000fffe0ff */
[----:B------:R-:W-:Y:S02]  /*3c60*/  UIADD3 UR38, UPT, UPT, UR30, 0x100, URZ ;  /* 0x000001001e267890 */ /* 0x000fe4000fffe0ff */
[----:B------:R-:W-:Y:S01]  /*3c70*/  UIADD3 UR34, UPT, UPT, UR30, 0x180, URZ ;  /* 0x000001801e227890 */ /* 0x000fe2000fffe0ff */
[----:B------:R-:W-:Y:S01]  /*3c80*/  UMOV UR33, 0x40004040 ;  /* 0x4000404000217882 */ /* 0x000fe20000000000 */
[----:B------:R-:W-:Y:S01]  /*3c90*/  UMOV UR31, 0x40004040 ;  /* 0x40004040001f7882 */ /* 0x000fe20000000000 */
[----:B------:R-:W-:Y:S01]  /*3ca0*/  UMOV UR45, 0x40004040 ;  /* 0x40004040002d7882 */ /* 0x000fe20000000000 */
[----:B------:R2:W-:Y:S01]  /*3cb0*/  UTCHMMA.2CTA gdesc[UR32], gdesc[UR30], tmem[UR10], tmem[UR28], idesc[UR29], UP3 ;  /* 0x00ff1c1e200075ea */ /* 0x0005e20009a0000a */
[----:B------:R-:W-:Y:S01]  /*3cc0*/  UPLOP3.LUT UP3, UPT, UPT, UPT, UPT, 0x80, 0x8 ;  /* 0x000000000008789c */ /* 0x000fe20003f6f070 */
[----:B------:R-:W-:Y:S01]  /*3cd0*/  UMOV UR43, 0x40004040 ;  /* 0x40004040002b7882 */ /* 0x000fe20000000000 */
[----:B------:R-:W-:Y:S01]  /*3ce0*/  UMOV UR41, 0x40004040 ;  /* 0x4000404000297882 */ /* 0x000fe20000000000 */
[----:B------:R2:W-:Y:S01]  /*3cf0*/  UTCHMMA.2CTA gdesc[UR44], gdesc[UR42], tmem[UR10], tmem[UR26], idesc[UR27], UPT ;  /* 0x00ff1a2a2c0075ea */ /* 0x0005e2000ba0000a */
[----:B------:R-:W-:Y:S01]  /*3d00*/  UMOV UR39, 0x40004040 ;  /* 0x4000404000277882 */ /* 0x000fe20000000000 */
[----:B------:R-:W-:Y:S01]  /*3d10*/  UMOV UR37, 0x40004040 ;  /* 0x4000404000257882 */ /* 0x000fe20000000000 */
[----:B------:R-:W-:Y:S01]  /*3d20*/  UMOV UR35, 0x40004040 ;  /* 0x4000404000237882 */ /* 0x000fe20000000000 */
[----:B------:R2:W-:Y:S01]  /*3d30*/  UTCHMMA.2CTA gdesc[UR40], gdesc[UR38], tmem[UR10], tmem[UR24], idesc[UR25], UPT ;  /* 0x00ff1826280075ea */ /* 0x0005e2000ba0000a */
[----:B------:R2:W-:Y:S01]  /*3d40*/  UTCHMMA.2CTA gdesc[UR36], gdesc[UR34], tmem[UR10], tmem[UR22], idesc[UR23], UPT ;  /* 0x00ff1622240075ea */ /* 0x0005e2000ba0000a */
[----:B------:R2:W-:Y:S01]  /*3d50*/  UTCBAR.2CTA.MULTICAST [UR6], URZ, UR12 ;  /* 0x000000ff060073e9 */ /* 0x0005e2000820080c */
[----:B------:R-:W-:Y:S01]  /*3d60*/  UMOV UR46, UR16 ;  /* 0x00000010002e7c82 */ /* 0x000fe20008000000 */
[----:B------:R-:W-:Y:S05]  /*3d70*/  BRA.U UP0, `(.L_x_76) ;  /* 0xfffffffd00507547 */ /* 0x000fea000b83ffff */
.L_x_73:
[----:B------:R-:W-:Y:S01]  /*3d80*/  UIADD3 UR7, UPT, UPT, UR7, 0xe0, URZ ;  /* 0x000000e007077890 */ /* 0x000fe2000fffe0ff */
[----:B------:R-:W-:-:S08]  /*3d90*/  UMOV UR15, UR14 ;  /* 0x0000000e000f7c82 */ /* 0x000fd00008000000 */
[----:B------:R4:W-:Y:S01]  /*3da0*/  UTCBAR.2CTA.MULTICAST [UR7], URZ, UR11 ;  /* 0x000000ff070073e9 */ /* 0x0009e2000820080b */
[----:B------:R-:W-:Y:S02]  /*3db0*/  NOP ;  /* 0x0000000000007918 */ /* 0x000fe40000000000 */
.L_x_71:
[----:B------:R-:W-:Y:S01]  /*3dc0*/  UIADD3 UR17, UPT, UPT, UR17, 0x1, URZ ;  /* 0x0000000111117890 */ /* 0x000fe2000fffe0ff */
[----:B------:R-:W-:-:S03]  /*3dd0*/  ISETP.NE.AND P0, PT, R8, 0x2, PT ;  /* 0x000000020800780c */ /* 0x000fc60003f05270 */
[----:B------:R-:W-:Y:S01]  /*3de0*/  UISETP.NE.AND UP0, UPT, UR17, 0x4, UPT ;  /* 0x000000041100788c */ /* 0x000fe2000bf05270 */
[----:B-12---:R-:W-:Y:S02]  /*3df0*/  SEL R0, RZ, 0x1, P0 ;  /* 0x00000001ff007807 */ /* 0x006fe40000000000 */
[----:B------:R-:W-:Y:S01]  /*3e00*/  SEL R8, R8, RZ, P0 ;  /* 0x000000ff08087207 */ /* 0x000fe20000000000 */
[----:B------:R-:W-:Y:S01]  /*3e10*/  USEL UR6, URZ, 0x1, UP0 ;  /* 0x00000001ff067887 */ /* 0x000fe20008000000 */
[----:B------:R-:W-:Y:S01]  /*3e20*/  LOP3.LUT R3, R3, R0, RZ, 0x3c, !PT ;  /* 0x0000000003037212 */ /* 0x000fe200078e3cff */
[----:B------:R-:W-:-:S04]  /*3e30*/  USEL UR17, UR17, URZ, UP0 ;  /* 0x000000ff11117287 */ /* 0x000fc80008000000 */
[----:B------:R-:W-:Y:S01]  /*3e40*/  LOP3.LUT R9, R9, UR6, RZ, 0x3c, !PT ;  /* 0x0000000609097c12 */ /* 0x000fe2000f8e3cff */
[----:B------:R-:W-:Y:S07]  /*3e50*/  @P1 BRA `(.L_x_77) ;  /* 0xfffffff800881947 */ /* 0x000fee000383ffff */
[----:B------:R-:W1:Y:S01]  /*3e60*/  S2UR UR4, SR_CgaCtaId ;  /* 0x00000000000479c3 */ /* 0x000e620000008800 */
[----:B------:R-:W-:Y:S01]  /*3e70*/  ELECT P0, URZ, PT ;  /* 0x0000000000ff782f */ /* 0x000fe20003800000 */
[----:B------:R-:W-:Y:S01]  /*3e80*/  HFMA2 R0, -RZ, RZ, 0, 5.9604644775390625e-08 ;  /* 0x00000001ff007431 */ /* 0x000fe200000001ff */
[----:B------:R-:W-:-:S05]  /*3e90*/  UMOV UR6, 0x40 ;  /* 0x0000004000067882 */ /* 0x000fca0000000000 */
[----:B------:R-:W-:Y:S01]  /*3ea0*/  UVIRTCOUNT.DEALLOC.SMPOOL 0x80 ;  /* 0x000000800000784c */ /* 0x000fe20000000000 */
[----:B------:R-:W-:Y:S02]  /*3eb0*/  UISETP.NE.AND UP0, UPT, UR9, URZ, UPT ;  /* 0x000000ff0900728c */ /* 0x000fe4000bf05270 */
[----:B-1----:R-:W-:-:S09]  /*3ec0*/  ULEA UR4, UR4, UR6, 0x18 ;  /* 0x0000000604047291 */ /* 0x002fd2000f8ec0ff */
[----:B------:R1:W-:Y:S01]  /*3ed0*/  @P0 STS.U8 [UR4+0x1c], R0 ;  /* 0x00001c00ff000988 */ /* 0x0003e20008000004 */
[----:B------:R-:W-:Y:S05]  /*3ee0*/  BRA.U UP0, `(.L_x_78) ;  /* 0x0000000100a07547 */ /* 0x000fea000b800000 */
[----:B------:R-:W-:Y:S01]  /*3ef0*/  UIADD3 UR6, UPT, UPT, UR5, 0x100, URZ ;  /* 0x0000010005067890 */ /* 0x000fe2000fffe0ff */
[----:B------:R-:W-:-:S03]  /*3f00*/  SHF.L.U32 R3, R9, 0x1f, RZ ;  /* 0x0000001f09037819 */ /* 0x000fc600000006ff */
[----:B----4-:R-:W-:-:S09]  /*3f10*/  ULEA UR7, UR17, UR6, 0x3 ;  /* 0x0000000611077291 */ /* 0x010fd2000f8e18ff */
[----:B------:R-:W2:Y:S02]  /*3f20*/  SYNCS.PHASECHK.TRANS64.TRYWAIT P0, [UR7], R3 ;  /* 0x00000003ff0075a7 */ /* 0x000ea40008001107 */
[----:B--2---:R-:W-:Y:S05]  /*3f30*/  @!P0 BRA `(.L_x_79) ;  /* 0x0000005000e48947 */ /* 0x004fea0003800000 */
.L_x_181:
        /* <DEDUP_REMOVED lines=9> */
.L_x_183:
        /* <DEDUP_REMOVED lines=9> */
.L_x_185:
[----:B------:R-:W-:-:S04]  /*4060*/  UIADD3 UR9, UPT, UPT, UR9, 0x1, URZ ;  /* 0x0000000109097890 */ /* 0x000fc8000fffe0ff */
[----:B------:R-:W-:-:S04]  /*4070*/  UISETP.NE.AND UP1, UPT, UR9, 0x4, UPT ;  /* 0x000000040900788c */ /* 0x000fc8000bf25270 */
[----:B------:R-:W-:Y:S02]  /*4080*/  USEL UR7, URZ, 0x1, UP1 ;  /* 0x00000001ff077887 */ /* 0x000fe40008800000 */
[----:B------:R-:W-:-:S04]  /*4090*/  USEL UR9, UR9, URZ, UP1 ;  /* 0x000000ff09097287 */ /* 0x000fc80008800000 */
[----:B------:R-:W-:Y:S01]  /*40a0*/  ULEA UR9, UR9, UR6, 0x3 ;  /* 0x0000000609097291 */ /* 0x000fe2000f8e18ff */
[----:B-1----:R-:W-:-:S04]  /*40b0*/  LOP3.LUT R3, R2, UR7, RZ, 0x3c, !PT ;  /* 0x0000000702037c12 */ /* 0x002fc8000f8e3cff */
[----:B------:R-:W-:Y:S01]  /*40c0*/  SHF.L.U32 R3, R3, 0x1f, RZ ;  /* 0x0000001f03037819 */ /* 0x000fe200000006ff */
[----:B------:R-:W-:-:S04]  /*40d0*/  IMAD.U32 R0, RZ, RZ, UR9 ;  /* 0x00000009ff007e24 */ /* 0x000fc8000f8e00ff */
[----:B------:R1:W2:Y:S03]  /*40e0*/  SYNCS.PHASECHK.TRANS64.TRYWAIT P0, [R0+URZ], R3 ;  /* 0x00000003000075a7 */ /* 0x0002a600080011ff */
[----:B--2---:R-:W-:Y:S05]  /*40f0*/  @!P0 NANOSLEEP.SYNCS 0x989680 ;  /* 0x009896800000895d */ /* 0x004fea0003900000 */
[----:B------:R-:W2:Y:S02]  /*4100*/  @!P0 SYNCS.PHASECHK.TRANS64 P0, [R0+URZ], R3 ;  /* 0x00000003000085a7 */ /* 0x000ea400080010ff */
[----:B--2---:R-:W-:Y:S05]  /*4110*/  @P0 BRA `(.L_x_82) ;  /* 0x0000000000200947 */ /* 0x004fea0003800000 */
.L_x_83:
[----:B--2---:R2:W4:Y:S02]  /*4120*/  SYNCS.PHASECHK.TRANS64.TRYWAIT P0, [R0+URZ], R3 ;  /* 0x00000003000075a7 */ /* 0x00452400080011ff */
[----:B----4-:R-:W-:Y:S05]  /*4130*/  @!P0 NANOSLEEP.SYNCS 0x989680 ;  /* 0x009896800000895d */ /* 0x010fea0003900000 */
[----:B------:R-:W4:Y:S02]  /*4140*/  @!P0 SYNCS.PHASECHK.TRANS64 P0, [R0+URZ], R3 ;  /* 0x00000003000085a7 */ /* 0x000f2400080010ff */
[----:B----4-:R-:W-:Y:S05]  /*4150*/  @!P0 BRA `(.L_x_83) ;  /* 0xfffffffc00f08947 */ /* 0x010fea000383ffff */
[----:B------:R-:W-:Y:S05]  /*4160*/  BRA `(.L_x_82) ;  /* 0x00000000000c7947 */ /* 0x000fea0003800000 */
.L_x_78:
[----:B------:R-:W-:-:S04]  /*4170*/  UIADD3 UR6, UPT, UPT, UR5, 0x140, URZ ;  /* 0x0000014005067890 */ /* 0x000fc8000fffe0ff */
[----:B------:R-:W-:-:S09]  /*4180*/  UPRMT UR6, UR8, 0x654, UR6 ;  /* 0x0000065408067896 */ /* 0x000fd20008000006 */
[----:B------:R-:W-:Y:S03]  /*4190*/  SYNCS.ARRIVE.TRANS64.RED.A1T0 RZ, [UR6], RZ ;  /* 0x000000ffffff79a7 */ /* 0x000fe60008100406 */
.L_x_82:
[----:B-12---:R-:W-:Y:S01]  /*41a0*/  SHF.L.U32 R3, RZ, 0x1f, RZ ;  /* 0x0000001fff037819 */ /* 0x006fe200000006ff */
[----:B------:R-:W-:Y:S01]  /*41b0*/  UIADD3 UR6, UPT, UPT, UR5, 0x140, URZ ;  /* 0x0000014005067890 */ /* 0x000fe2000fffe0ff */
[----:B------:R-:W-:Y:S02]  /*41c0*/  PLOP3.LUT P0, PT, PT, PT, UP0, 0x80, 0x8 ;  /* 0x000000000008781c */ /* 0x000fe40003f0f008 */
[----:B------:R-:W1:Y:S02]  /*41d0*/  SYNCS.PHASECHK.TRANS64.TRYWAIT P1, [UR5+0x140], R3 ;  /* 0x00014003ff0075a7 */ /* 0x000e640008021105 */
[----:B-1----:R-:W-:Y:S09]  /*41e0*/  @!P1 BRA `(.L_x_84) ;  /* 0x0000005000809947 */ /* 0x002ff20003800000 */
.L_x_187:
[----:B------:R-:W-:Y:S01]  /*41f0*/  @!UP0 UPRMT UR6, UR8, 0x654, UR6 ;  /* 0x0000065408068896 */ /* 0x000fe20008000006 */
[----:B------:R-:W-:Y:S02]  /*4200*/  UMOV UR5, 0x1 ;  /* 0x0000000100057882 */ /* 0x000fe40000000000 */
[----:B------:R-:W-:-:S06]  /*4210*/  UMOV UR8, 0xffff ;  /* 0x0000ffff00087882 */ /* 0x000fcc0000000000 */
[----:B------:R-:W-:Y:S01]  /*4220*/  @!P0 SYNCS.ARRIVE.TRANS64.RED.A1T0 RZ, [UR6], RZ ;  /* 0x000000ffffff89a7 */ /* 0x000fe20008100406 */
[----:B------:R-:W-:Y:S01]  /*4230*/  NOP ;  /* 0x0000000000007918 */ /* 0x000fe20000000000 */
[----:B-1----:R-:W1:Y:S01]  /*4240*/  LDS R0, [UR4+0x14] ;  /* 0x00001404ff007984 */ /* 0x002e620008000800 */
[----:B------:R-:W-:-:S04]  /*4250*/  ULOP3.LUT UR6, UR21, 0xffff, URZ, 0xc0, !UPT ;  /* 0x0000ffff15067892 */ /* 0x000fc8000f8ec0ff */
[----:B------:R-:W-:-:S04]  /*4260*/  USHF.R.U32.HI UR6, URZ, 0x5, UR6 ;  /* 0x00000005ff067899 */ /* 0x000fc80008011606 */
[----:B------:R-:W-:Y:S02]  /*4270*/  USHF.L.U32 UR8, UR8, UR6, URZ ;  /* 0x0000000608087299 */ /* 0x000fe400080006ff */
[----:B------:R-:W-:-:S04]  /*4280*/  USHF.L.U32 UR5, UR5, UR6, URZ ;  /* 0x0000000605057299 */ /* 0x000fc800080006ff */
[----:B-1----:R-:W-:-:S04]  /*4290*/  LOP3.LUT R0, R0, UR8, RZ, 0xc0, !PT ;  /* 0x0000000800007c12 */ /* 0x002fc8000f8ec0ff */
[----:B------:R-:W-:-:S13]  /*42a0*/  ISETP.NE.AND P0, PT, R0, UR8, PT ;  /* 0x0000000800007c0c */ /* 0x000fda000bf05270 */
[----:B------:R-:W-:Y:S05]  /*42b0*/  @P0 BRA `(.L_x_85) ;  /* 0x0000000000580947 */ /* 0x000fea0003800000 */
[----:B------:R-:W1:Y:S02]  /*42c0*/  LDS R0, [UR4+0x18] ;  /* 0x00001804ff007984 */ /* 0x000e640008000800 */
[----:B-1----:R-:W-:-:S04]  /*42d0*/  LOP3.LUT R0, R0, UR5, RZ, 0xc0, !PT ;  /* 0x0000000500007c12 */ /* 0x002fc8000f8ec0ff */
[----:B------:R-:W-:-:S13]  /*42e0*/  ISETP.NE.AND P0, PT, R0, UR5, PT ;  /* 0x0000000500007c0c */ /* 0x000fda000bf05270 */
[----:B------:R-:W-:Y:S05]  /*42f0*/  @P0 BRA `(.L_x_86) ;  /* 0x00000000003c0947 */ /* 0x000fea0003800000 */
[----:B------:R-:W1:Y:S01]  /*4300*/  S2R R2, SR_LANEID ;  /* 0x0000000000027919 */ /* 0x000e620000000000 */
[----:B------:R-:W-:Y:S01]  /*4310*/  ULOP3.LUT UR8, URZ, UR8, URZ, 0x33, !UPT ;  /* 0x00000008ff087292 */ /* 0x000fe2000f8e33ff */
[----:B------:R-:W-:Y:S01]  /*4320*/  LOP3.LUT R4, RZ, UR5, RZ, 0x33, !PT ;  /* 0x00000005ff047c12 */ /* 0x000fe2000f8e33ff */
[----:B----4-:R-:W-:Y:S02]  /*4330*/  VOTEU.ANY UR7, UPT, PT ;  /* 0x0000000000077886 */ /* 0x010fe400038e0100 */
[----:B------:R-:W-:Y:S01]  /*4340*/  UFLO.U32 UR7, UR7 ;  /* 0x00000007000772bd */ /* 0x000fe200080e0000 */
[----:B------:R-:W2:Y:S01]  /*4350*/  REDUX UR5, R4 ;  /* 0x00000000040573c4 */ /* 0x000ea20000000000 */
[----:B------:R-:W-:-:S06]  /*4360*/  IMAD.U32 R0, RZ, RZ, UR8 ;  /* 0x00000008ff007e24 */ /* 0x000fcc000f8e00ff */
[----:B------:R4:W-:Y:S01]  /*4370*/  UTCATOMSWS.AND URZ, UR8 ;  /* 0x0000000800ff79e3 */ /* 0x0009e20008000000 */
[----:B------:R-:W3:Y:S01]  /*4380*/  REDUX UR6, R0 ;  /* 0x00000000000673c4 */ /* 0x000ee20000000000 */
[----:B-1----:R-:W-:Y:S01]  /*4390*/  ISETP.EQ.U32.AND P0, PT, R2, UR7, PT ;  /* 0x0000000702007c0c */ /* 0x002fe2000bf02070 */
[----:B--2---:R-:W-:Y:S01]  /*43a0*/  IMAD.U32 R2, RZ, RZ, UR5 ;  /* 0x00000005ff027e24 */ /* 0x004fe2000f8e00ff */
[----:B---3--:R-:W-:-:S11]  /*43b0*/  MOV R3, UR6 ;  /* 0x0000000600037c02 */ /* 0x008fd60008000f00 */
[----:B------:R4:W-:Y:S04]  /*43c0*/  @P0 ATOMS.AND RZ, [UR4+0x14], R3 ;  /* 0x00001403ffff098c */ /* 0x0009e8000a800004 */
[----:B------:R4:W-:Y:S01]  /*43d0*/  @P0 ATOMS.AND RZ, [UR4+0x18], R2 ;  /* 0x00001802ffff098c */ /* 0x0009e2000a800004 */
[----:B------:R-:W-:Y:S05]  /*43e0*/  BRA `(.L_x_87) ;  /* 0x0000000000147947 */ /* 0x000fea0003800000 */
.L_x_86:
[----:B------:R-:W-:Y:S02]  /*43f0*/  MOV R2, 0x4410 ;  /* 0x0000441000027802 */ /* 0x000fe40000000f00 */
[----:B---345:R-:W-:Y:S05]  /*4400*/  CALL.REL.NOINC `($__internal_0_$__cuda_sm10x_tcgen05_guardrail_trap_col_being_dealloced_not_returned_by_alloc) ;  /* 0x0000005400607944 */ /* 0x038fea0003c00000 */
[----:B------:R-:W-:Y:S05]  /*4410*/  BRA `(.L_x_87) ;  /* 0x0000000000087947 */ /* 0x000fea0003800000 */
.L_x_85:
[----:B------:R-:W-:Y:S02]  /*4420*/  MOV R2, 0x4440 ;  /* 0x0000444000027802 */ /* 0x000fe40000000f00 */
[----:B---345:R-:W-:Y:S05]  /*4430*/  CALL.REL.NOINC `($__internal_2_$__cuda_sm10x_tcgen05_guardrail_trap_unallocated_columns_being_dealloced) ;  /* 0x00000054006c7944 */ /* 0x038fea0003c00000 */
.L_x_87:
[----:B------:R-:W-:Y:S01]  /*4440*/  NOP ;  /* 0x0000000000007918 */ /* 0x000fe20000000000 */
[----:B----4-:R-:W-:Y:S05]  /*4450*/  EXIT ;  /* 0x000000000000794d */ /* 0x010fea0003800000 */
.L_x_58:
[----:B------:R-:W-:-:S09]  /*4460*/  UISETP.NE.OR UP5, UPT, UR10, 0x3, !UP5 ;  /* 0x000000030a00788c */ /* 0x000fd2000efa5670 */
[----:B------:R-:W-:Y:S05]  /*4470*/  BRA.U UP5, `(.L_x_88) ;  /* 0x0000001105787547 */ /* 0x000fea000b800000 */
[----:B------:R-:W1:Y:S01]  /*4480*/  LDC R0, c[0x0][0xb30] ;  /* 0x0002cc00ff007b82 */ /* 0x000e620000000800 */
[----:B------:R-:W2:Y:S01]  /*4490*/  LDCU.64 UR8, c[0x0][0x888] ;  /* 0x00011100ff0877ac */ /* 0x000ea20008000a00 */
[----:B------:R-:W-:Y:S02]  /*44a0*/  HFMA2 R25, -RZ, RZ, 0, 0 ;  /* 0x00000000ff197431 */ /* 0x000fe400000001ff */
[----:B-----5:R-:W-:Y:S01]  /*44b0*/  IMAD.MOV.U32 R32, RZ, RZ, 0x1 ;  /* 0x00000001ff207424 */ /* 0x020fe200078e00ff */
[----:B------:R-:W-:Y:S01]  /*44c0*/  MOV R23, 0x1000 ;  /* 0x0000100000177802 */ /* 0x000fe20000000f00 */
[----:B------:R-:W3:Y:S01]  /*44d0*/  LDCU.64 UR4, c[0x0][0x890] ;  /* 0x00011200ff0477ac */ /* 0x000ee20008000a00 */
[----:B------:R-:W-:Y:S01]  /*44e0*/  IMAD.MOV.U32 R27, RZ, RZ, RZ ;  /* 0x000000ffff1b7224 */ /* 0x000fe200078e00ff */
[----:B------:R-:W4:Y:S01]  /*44f0*/  LDC R19, c[0x0][0x370] ;  /* 0x0000dc00ff137b82 */ /* 0x000f220000000800 */
[----:B------:R-:W-:Y:S01]  /*4500*/  UMOV UR7, 0x400 ;  /* 0x0000040000077882 */ /* 0x000fe20000000000 */
[----:B------:R-:W-:-:S02]  /*4510*/  UPLOP3.LUT UP0, UPT, UPT, UPT, UPT, 0x40, 0x4 ;  /* 0x000000000004789c */ /* 0x000fc40003f0e870 */
[----:B------:R-:W-:-:S04]  /*4520*/  ULEA UR7, UR37, UR7, 0x18 ;  /* 0x0000000725077291 */ /* 0x000fc8000f8ec0ff */
[----:B------:R-:W4:Y:S01]  /*4530*/  LDC R2, c[0x0][0xb0c] ;  /* 0x0002c300ff027b82 */ /* 0x000f220000000800 */
[----:B------:R-:W-:Y:S02]  /*4540*/  UIADD3 UR13, UPT, UPT, UR7, 0x88, URZ ;  /* 0x00000088070d7890 */ /* 0x000fe4000fffe0ff */
[----:B--2---:R-:W-:Y:S02]  /*4550*/  UISETP.NE.U32.AND UP3, UPT, UR8, URZ, UPT ;  /* 0x000000ff0800728c */ /* 0x004fe4000bf65070 */
[----:B------:R-:W-:Y:S02]  /*4560*/  UIADD3 UR41, UPT, UPT, UR7, 0x70, URZ ;  /* 0x0000007007297890 */ /* 0x000fe4000fffe0ff */
[----:B---3--:R-:W-:Y:S01]  /*4570*/  UISETP.NE.U32.AND UP4, UPT, UR4, URZ, UPT ;  /* 0x000000ff0400728c */ /* 0x008fe2000bf85070 */
[----:B------:R-:W2:Y:S01]  /*4580*/  LDC R18, c[0x0][0xb20] ;  /* 0x0002c800ff127b82 */ /* 0x000ea20000000800 */
[----:B-1----:R-:W-:Y:S01]  /*4590*/  ISETP.NE.AND P1, PT, R0, 0x1, PT ;  /* 0x000000010000780c */ /* 0x002fe20003f25270 */
[----:B------:R-:W-:-:S02]  /*45a0*/  UISETP.NE.AND.EX UP3, UPT, UR9, URZ, UPT, UP3 ;  /* 0x000000ff0900728c */ /* 0x000fc4000bf65330 */
[----:B------:R-:W-:Y:S02]  /*45b0*/  UIADD3 UR33, UPT, UPT, UR7, 0x78, URZ ;  /* 0x0000007807217890 */ /* 0x000fe4000fffe0ff */
[----:B------:R-:W-:Y:S02]  /*45c0*/  UIADD3 UR25, UPT, UPT, UR7, 0x80, URZ ;  /* 0x0000008007197890 */ /* 0x000fe4000fffe0ff */
[----:B------:R-:W1:Y:S01]  /*45d0*/  LDC.64 R36, c[0x0][0x348] ;  /* 0x0000d200ff247b82 */ /* 0x000e620000000a00 */
[----:B------:R-:W-:Y:S02]  /*45e0*/  UPRMT UR13, UR37, 0x654, UR13 ;  /* 0x00000654250d7896 */ /* 0x000fe4000800000d */
[----:B------:R-:W-:-:S05]  /*45f0*/  UISETP.NE.AND.EX UP4, UPT, UR5, URZ, UPT, UP4 ;  /* 0x000000ff0500728c */ /* 0x000fca000bf85340 */
[----:B------:R-:W3:Y:S08]  /*4600*/  LDC.64 R16, c[0x0][0xb10] ;  /* 0x0002c400ff107b82 */ /* 0x000ef00000000a00 */
[----:B------:R-:W1:Y:S08]  /*4610*/  LDC.64 R6, c[0x0][0xb18] ;  /* 0x0002c600ff067b82 */ /* 0x000e700000000a00 */
[----:B------:R-:W1:Y:S08]  /*4620*/  LDC.64 R4, c[0x0][0xb28] ;  /* 0x0002ca00ff047b82 */ /* 0x000e700000000a00 */
[----:B--2-4-:R-:W1:Y:S02]  /*4630*/  LDC R22, c[0x0][0x374] ;  /* 0x0000dd00ff167b82 */ /* 0x014e640000000800 */
.L_x_99:
[----:B------:R-:W-:Y:S02]  /*4640*/  LEA R0, R27, UR7, 0x3 ;  /* 0x000000071b007c11 */ /* 0x000fe4000f8e18ff */
[----:B------:R-:W-:Y:S02]  /*4650*/  SHF.L.U32 R3, R25, 0x1f, RZ ;  /* 0x0000001f19037819 */ /* 0x000fe400000006ff */
[----:B------:R-:W-:Y:S02]  /*4660*/  LEA R28, R27, UR7, 0x4 ;  /* 0x000000071b1c7c11 */ /* 0x000fe4000f8e20ff */
[----:B--2---:R-:W2:Y:S02]  /*4670*/  SYNCS.PHASECHK.TRANS64.TRYWAIT P0, [R0+URZ+0xc0], R3 ;  /* 0x0000c003000075a7 */ /* 0x004ea400080011ff */
[----:B--2---:R-:W-:Y:S05]  /*4680*/  @!P0 BRA `(.L_x_89) ;  /* 0x0000004c00708947 */ /* 0x004fea0003800000 */
.L_x_188:
[----:B------:R-:W-:Y:S01]  /*4690*/  ISETP.GE.AND P0, PT, R26, 0x1, PT ;  /* 0x000000011a00780c */ /* 0x000fe20003f06270 */
[----:B------:R-:W4:Y:S01]  /*46a0*/  LDS.128 R28, [R28+0x150] ;  /* 0x000150001c1c7984 */ /* 0x000f220000000c00 */
[----:B--2---:R-:W-:Y:S01]  /*46b0*/  VIADD R0, R0, 0xd0 ;  /* 0x000000d000007836 */ /* 0x004fe20000000000 */
[----:B------:R-:W-:Y:S01]  /*46c0*/  @!PT LDS RZ, [RZ] ;  /* 0x00000000fffff984 */ /* 0x000fe20000000800 */
[----:B------:R-:W-:Y:S01]  /*46d0*/  @!PT LDS RZ, [RZ] ;  /* 0x00000000fffff984 */ /* 0x000fe20000000800 */
[----:B------:R-:W-:Y:S01]  /*46e0*/  @!PT LDS RZ, [RZ] ;  /* 0x00000000fffff984 */ /* 0x000fe20000000800 */
[----:B------:R-:W-:Y:S01]  /*46f0*/  @!PT LDS RZ, [RZ] ;  /* 0x00000000fffff984 */ /* 0x000fe20000000800 */
[----:B------:R2:W-:Y:S06]  /*4700*/  MEMBAR.ALL.CTA ;  /* 0x0000000000007992 */ /* 0x0005ec0000008000 */
[----:B--2---:R-:W2:Y:S01]  /*4710*/  FENCE.VIEW.ASYNC.S ;  /* 0x00000000000073c6 */ /* 0x004ea20000000000 */
[----:B------:R-:W-:Y:S04]  /*4720*/  PRMT R0, RZ, 0x654, R0 ;  /* 0x00000654ff007816 */ /* 0x000fe80000000000 */
[----:B--2---:R2:W-:Y:S01]  /*4730*/  SYNCS.ARRIVE.TRANS64.RED.A1T0 RZ, [R0+URZ], RZ ;  /* 0x000000ff00ff79a7 */ /* 0x0045e200081004ff */
[----:B----4-:R-:W-:Y:S11]  /*4740*/  LOP3.LUT P3, RZ, R30, 0x1, RZ, 0xc0, !PT ;  /* 0x000000011eff7812 */ /* 0x010ff6000786c0ff */
[----:B------:R-:W-:Y:S02]  /*4750*/  @!UPT UIADD3 URZ, UPT, UPT, URZ, URZ, URZ ;  /* 0x000000fffffff290 */ /* 0x000fe4000fffe0ff */
[----:B------:R-:W-:Y:S02]  /*4760*/  @P3 MOV R13, R28 ;  /* 0x0000001c000d3202 */ /* 0x000fe40000000f00 */
[----:B------:R-:W-:Y:S01]  /*4770*/  @P3 LOP3.LUT R8, R29, 0xffff, RZ, 0xc0, !PT ;  /* 0x0000ffff1d083812 */ /* 0x000fe200078ec0ff */
[----:B--2---:R-:W-:Y:S06]  /*4780*/  @!P0 BRA `(.L_x_90) ;  /* 0x0000000000a48947 */ /* 0x004fec0003800000 */
[----:B-1----:R-:W-:Y:S01]  /*4790*/  IMAD.HI.U32 R33, R22, R7, RZ ;  /* 0x0000000716217227 */ /* 0x002fe200078e00ff */
[----:B------:R-:W-:Y:S02]  /*47a0*/  ISETP.NE.AND P0, PT, R6, 0x1, PT ;  /* 0x000000010600780c */ /* 0x000fe40003f05270 */
[----:B------:R-:W-:Y:S01]  /*47b0*/  ISETP.NE.AND P2, PT, R26, 0x1, PT ;  /* 0x000000011a00780c */ /* 0x000fe20003f45270 */
[----:B---3--:R-:W-:Y:S01]  /*47c0*/  IMAD.HI.U32 R34, R19, R16, RZ ;  /* 0x0000001013227227 */ /* 0x008fe200078e00ff */
[----:B------:R-:W-:Y:S02]  /*47d0*/  SHF.R.U32.HI R33, RZ, R18, R33 ;  /* 0x00000012ff217219 */ /* 0x000fe40000011621 */
[----:B------:R-:W-:Y:S01]  /*47e0*/  ISETP.NE.AND P4, PT, R2, 0x1, PT ;  /* 0x000000010200780c */ /* 0x000fe20003f85270 */
[----:B------:R-:W-:Y:S01]  /*47f0*/  IMAD.HI.U32 R38, R13, R16, RZ ;  /* 0x000000100d267227 */ /* 0x000fe200078e00ff */
[----:B------:R-:W-:Y:S02]  /*4800*/  SHF.R.U32.HI R34, RZ, R17, R34 ;  /* 0x00000011ff227219 */ /* 0x000fe40000011622 */
[----:B------:R-:W-:Y:S01]  /*4810*/  SEL R3, R22, R33, !P0 ;  /* 0x0000002116037207 */ /* 0x000fe20004000000 */
[C---:B------:R-:W-:Y:S01]  /*4820*/  IMAD.HI.U32 R33, R8.reuse, R7, RZ ;  /* 0x0000000708217227 */ /* 0x040fe200078e00ff */
[----:B------:R-:W-:Y:S02]  /*4830*/  SEL R11, R19, R34, !P4 ;  /* 0x00000022130b7207 */ /* 0x000fe40006000000 */
[----:B------:R-:W-:Y:S01]  /*4840*/  SHF.R.U32.HI R38, RZ, R17, R38 ;  /* 0x00000011ff267219 */ /* 0x000fe20000011626 */
[----:B------:R-:W-:Y:S01]  /*4850*/  IMAD.HI.U32 R40, R3, R4, RZ ;  /* 0x0000000403287227 */ /* 0x000fe200078e00ff */
[----:B------:R-:W-:Y:S03]  /*4860*/  SHF.R.U32.HI R33, RZ, R18, R33 ;  /* 0x00000012ff217219 */ /* 0x000fe60000011621 */
[----:B------:R-:W-:Y:S01]  /*4870*/  IMAD.HI.U32 R34, R11, R4, RZ ;  /* 0x000000040b227227 */ /* 0x000fe200078e00ff */
[----:B------:R-:W-:Y:S02]  /*4880*/  @P2 SHF.R.U32.HI R3, RZ, R5, R40 ;  /* 0x00000005ff032219 */ /* 0x000fe40000011628 */
[----:B------:R-:W-:Y:S02]  /*4890*/  SEL R9, R8, R33, !P0 ;  /* 0x0000002108097207 */ /* 0x000fe40004000000 */
[----:B------:R-:W-:Y:S01]  /*48a0*/  @P2 SHF.R.U32.HI R11, RZ, R5, R34 ;  /* 0x00000005ff0b2219 */ /* 0x000fe20000011622 */
[C---:B------:R-:W-:Y:S01]  /*48b0*/  IMAD R10, R26.reuse, R3, RZ ;  /* 0x000000031a0a7224 */ /* 0x040fe200078e02ff */
[----:B------:R-:W-:Y:S01]  /*48c0*/  SEL R3, R13, R38, !P4 ;  /* 0x000000260d037207 */ /* 0x000fe20006000000 */
[C---:B------:R-:W-:Y:S03]  /*48d0*/  IMAD.HI.U32 R14, R9.reuse, R4, RZ ;  /* 0x00000004090e7227 */ /* 0x040fe600078e00ff */
[----:B------:R-:W-:Y:S01]  /*48e0*/  ISETP.GE.AND P0, PT, R9, R10, PT ;  /* 0x0000000a0900720c */ /* 0x000fe20003f06270 */
[C---:B------:R-:W-:Y:S01]  /*48f0*/  IMAD R12, R26.reuse, R11, RZ ;  /* 0x0000000b1a0c7224 */ /* 0x040fe200078e02ff */
[-C--:B------:R-:W-:Y:S04]  /*4900*/  SHF.R.U32.HI R14, RZ, R5.reuse, R14 ;  /* 0x00000005ff0e7219 */ /* 0x080fe8000001160e */
[----:B------:R-:W-:Y:S02]  /*4910*/  ISETP.GE.OR P0, PT, R3, R12, P0 ;  /* 0x0000000c0300720c */ /* 0x000fe40000706670 */
[----:B------:R-:W-:Y:S05]  /*4920*/  SEL R15, R9, R14, !P2 ;  /* 0x0000000e090f7207 */ /* 0x000fea0005000000 */
[----:B------:R-:W-:Y:S04]  /*4930*/  IMAD.MOV R14, RZ, RZ, -R15 ;  /* 0x000000ffff0e7224 */ /* 0x000fe800078e0a0f */
[----:B------:R-:W-:Y:S02]  /*4940*/  IMAD R14, R26, R14, R9 ;  /* 0x0000000e1a0e7224 */ /* 0x000fe400078e0209 */
[C---:B------:R-:W-:Y:S05]  /*4950*/  @!P0 IMAD.HI.U32 R10, R3.reuse, R4, RZ ;  /* 0x00000004030a8227 */ /* 0x040fea00078e00ff */
[----:B------:R-:W-:Y:S04]  /*4960*/  @!P0 SHF.R.U32.HI R10, RZ, R5, R10 ;  /* 0x00000005ff0a8219 */ /* 0x000fe8000001160a */
[----:B------:R-:W-:Y:S01]  /*4970*/  @!P0 SEL R0, R3, R10, !P2 ;  /* 0x0000000a03008207 */ /* 0x000fe20005000000 */
[----:B------:R-:W-:Y:S03]  /*4980*/  IMAD.MOV R10, RZ, RZ, -R3 ;  /* 0x000000ffff0a7224 */ /* 0x000fe600078e0a03 */
[----:B------:R-:W-:Y:S01]  /*4990*/  @!P0 IADD3 R15, PT, PT, R15, -R0, RZ ;  /* 0x800000000f0f8210 */ /* 0x000fe20007ffe0ff */
[----:B------:R-:W-:Y:S01]  /*49a0*/  @!P0 IMAD R0, R11, R14, R0 ;  /* 0x0000000e0b008224 */ /* 0x000fe200078e0200 */
[----:B------:R-:W-:Y:S01]  /*49b0*/  IADD3 R11, PT, PT, -R9, RZ, RZ ;  /* 0x000000ff090b7210 */ /* 0x000fe20007ffe1ff */
[----:B------:R-:W-:Y:S02]  /*49c0*/  IMAD R13, R2, R10, R13 ;  /* 0x0000000a020d7224 */ /* 0x000fe400078e020d */
[----:B------:R-:W-:Y:S02]  /*49d0*/  @!P0 IMAD R9, R15, R26, R3 ;  /* 0x0000001a0f098224 */ /* 0x000fe400078e0203 */
[----:B------:R-:W-:Y:S02]  /*49e0*/  @!P0 IMAD.MOV.U32 R3, RZ, RZ, R0 ;  /* 0x000000ffff038224 */ /* 0x000fe400078e0000 */
[----:B------:R-:W-:Y:S02]  /*49f0*/  IMAD R8, R6, R11, R8 ;  /* 0x0000000b06087224 */ /* 0x000fe400078e0208 */
[----:B------:R-:W-:Y:S02]  /*4a00*/  IMAD R13, R3, R2, R13 ;  /* 0x00000002030d7224 */ /* 0x000fe400078e020d */
[----:B------:R-:W-:Y:S02]  /*4a10*/  IMAD R8, R9, R6, R8 ;  /* 0x0000000609087224 */ /* 0x000fe400078e0208 */
.L_x_90:
[----:B------:R-:W-:Y:S05]  /*4a20*/  BRA.U UP0, `(.L_x_91) ;  /* 0x0000000100107547 */ /* 0x000fea000b800000 */
[----:B------:R-:W-:Y:S04]  /*4a30*/  MOV R0, UR6 ;  /* 0x0000000600007c02 */ /* 0x000fe80008000f00 */
[----:B------:R-:W-:Y:S04]  /*4a40*/  SHF.L.U32 R3, R0, 0x1f, RZ ;  /* 0x0000001f00037819 */ /* 0x000fe800000006ff */
[----:B------:R-:W2:Y:S02]  /*4a50*/  SYNCS.PHASECHK.TRANS64.TRYWAIT P0, [UR7+0xb8], R3 ;  /* 0x0000b803ff0075a7 */ /* 0x000ea40008001107 */
[----:B--2---:R-:W-:Y:S05]  /*4a60*/  @!P0 BRA `(.L_x_92) ;  /* 0x00000048008c8947 */ /* 0x004fea0003800000 */
.L_x_91:
[----:B------:R-:W-:Y:S02]  /*4a70*/  R2UR UR42, R20 ;  /* 0x00000000142a72ca */ /* 0x000fe400000e0000 */
[----:B------:R-:W-:Y:S02]  /*4a80*/  R2UR UR43, R21 ;  /* 0x00000000152b72ca */ /* 0x000fe400000e0000 */
[----:B------:R-:W-:Y:S02]  /*4a90*/  ISETP.NE.U32.AND P2, PT, RZ, UR4, PT ;  /* 0x00000004ff007c0c */ /* 0x000fe4000bf45070 */
[----:B------:R-:W-:Y:S02]  /*4aa0*/  SHF.L.U32 R12, R32, 0x1f, RZ ;  /* 0x0000001f200c7819 */ /* 0x000fe400000006ff */
[----:B------:R-:W-:Y:S05]  /*4ab0*/  ISETP.NE.AND.EX P2, PT, RZ, UR5, PT, P2 ;  /* 0x00000005ff007c0c */ /* 0x000fea000bf45320 */
[----:B------:R-:W-:Y:S02]  /*4ac0*/  USHF.L.U32 UR42, UR42, 0x7, URZ ;  /* 0x000000072a2a7899 */ /* 0x000fe400080006ff */
[----:B------:R-:W-:Y:S01]  /*4ad0*/  USHF.L.U32 UR43, UR43, 0x6, URZ ;  /* 0x000000062b2b7899 */ /* 0x000fe200080006ff */
[----:B------:R-:W-:Y:S11]  /*4ae0*/  BRA.U !UP4, `(.L_x_93) ;  /* 0x000000010c347547 */ /* 0x000ff6000b800000 */
[----:B------:R-:W-:Y:S01]  /*4af0*/  UPLOP3.LUT UP1, UPT, UPT, UPT, UP3, 0x80, 0x8 ;  /* 0x000000000008789c */ /* 0x000fe20003f2f030 */
[----:B--2---:R-:W-:Y:S02]  /*4b00*/  HFMA2 R0, -RZ, RZ, 0, 5.9604644775390625e-08 ;  /* 0x00000001ff007431 */ /* 0x004fe400000001ff */
[----:B------:R-:W-:Y:S03]  /*4b10*/  IMAD.MOV.U32 R59, RZ, RZ, 0x1 ;  /* 0x00000001ff3b7424 */ /* 0x000fe600078e00ff */
[----:B------:R-:W-:Y:S05]  /*4b20*/  PLOP3.LUT P0, PT, PT, PT, UP1, 0x80, 0x8 ;  /* 0x000000000008781c */ /* 0x000fea0003f0f018 */
[----:B------:R-:W2:Y:S01]  /*4b30*/  @UP1 LDCU.64 UR10, c[0x0][0x888] ;  /* 0x00011100ff0a17ac */ /* 0x000ea20008000a00 */
[----:B------:R-:W-:Y:S07]  /*4b40*/  @UP1 UIMAD UR8, UR36, UR4, URZ ;  /* 0x00000004240812a4 */ /* 0x000fee000f8e02ff */
[----:B------:R-:W-:Y:S01]  /*4b50*/  @!P0 PRMT R59, R0, 0x7610, R59 ;  /* 0x00007610003b8816 */ /* 0x000fe2000000003b */
[----:B--2---:R-:W-:Y:S03]  /*4b60*/  @UP1 UIMAD.WIDE UR10, UR8, 0x4, UR10 ;  /* 0x00000004080a18a5 */ /* 0x004fe6000f8e020a */
[----:B------:R-:W2:Y:S03]  /*4b70*/  @!UP1 LDCU UR8, c[0x0][0x880] ;  /* 0x00011000ff0897ac */ /* 0x000ea60008000800 */
[----:B------:R-:W-:Y:S01]  /*4b80*/  IMAD.U32 R10, RZ, RZ, UR10 ;  /* 0x0000000aff0a7e24 */ /* 0x000fe2000f8e00ff */
[----:B------:R-:W-:Y:S05]  /*4b90*/  MOV R11, UR11 ;  /* 0x0000000b000b7c02 */ /* 0x000fea0008000f00 */
[----:B------:R4:W5:Y:S02]  /*4ba0*/  @P0 LDG.E R35, desc[UR46][R10.64] ;  /* 0x0000002e0a230981 */ /* 0x000964000c1e1900 */
[----:B--2-4-:R-:W-:Y:S07]  /*4bb0*/  @!P0 IMAD.U32 R35, RZ, RZ, UR8 ;  /* 0x00000008ff238e24 */ /* 0x014fee000f8e00ff */
.L_x_93:
[----:B-----5:R-:W-:Y:S01]  /*4bc0*/  @!P2 FSETP.EQ.AND P0, PT, R35, RZ, PT ;  /* 0x000000ff2300a20b */ /* 0x020fe20003f02000 */
[----:B------:R-:W-:Y:S01]  /*4bd0*/  @!UPT UIADD3 URZ, UPT, UPT, URZ, URZ, URZ ;  /* 0x000000fffffff290 */ /* 0x000fe2000fffe0ff */
[----:B------:R-:W-:Y:S11]  /*4be0*/  @!P2 BRA `(.L_x_94) ;  /* 0x000000000014a947 */ /* 0x000ff60003800000 */
[----:B------:R-:W-:Y:S02]  /*4bf0*/  LOP3.LUT P2, RZ, R59, 0xff, RZ, 0xc0, !PT ;  /* 0x000000ff3bff7812 */ /* 0x000fe4000784c0ff */
[----:B------:R-:W-:Y:S04]  /*4c00*/  PLOP3.LUT P0, PT, PT, PT, UP1, 0x80, 0x8 ;  /* 0x000000000008781c */ /* 0x000fe80003f0f018 */
[----:B------:R-:W-:Y:S07]  /*4c10*/  PLOP3.LUT P0, PT, P0, PT, PT, 0x8, 0x80 ;  /* 0x000000000080781c */ /* 0x000fee000070e170 */
[----:B------:R-:W-:Y:S11]  /*4c20*/  @P2 FSETP.EQ.AND P0, PT, R35, RZ, PT ;  /* 0x000000ff2300220b */ /* 0x000ff60003f02000 */
[----:B------:R-:W-:Y:S02]  /*4c30*/  @!UPT UIADD3 URZ, UPT, UPT, URZ, URZ, URZ ;  /* 0x000000fffffff290 */ /* 0x000fe4000fffe0ff */
.L_x_94:
[----:B------:R-:W4:Y:S01]  /*4c40*/  SYNCS.PHASECHK.TRANS64.TRYWAIT P2, [UR7+0x90], R12 ;  /* 0x0000900cff0075a7 */ /* 0x000f220008041107 */
[----:B------:R-:W-:Y:S04]  /*4c50*/  ELECT P4, URZ, PT ;  /* 0x0000000000ff782f */ /* 0x000fe80003880000 */
[----:B------:R-:W-:Y:S11]  /*4c60*/  PLOP3.LUT P4, PT, P0, P4, PT, 0xf2, 0x2f ;  /* 0x00000000002f781c */ /* 0x000ff60000789e72 */
[----:B------:R-:W-:Y:S02]  /*4c70*/  @!UPT UIADD3 URZ, UPT, UPT, URZ, URZ, URZ ;  /* 0x000000fffffff290 */ /* 0x000fe4000fffe0ff */
[----:B-1----:R-:W-:Y:S05]  /*4c80*/  @!P4 IADD3 R9, P0, PT, R36, 0x580, RZ ;  /* 0x000005802409c810 */ /* 0x002fea0007f1e0ff */
[----:B--2---:R-:W-:Y:S01]  /*4c90*/  @!P4 IMAD.X R0, RZ, RZ, R37, P0 ;  /* 0x000000ffff00c224 */ /* 0x004fe200000e0625 */
[----:B----4-:R-:W-:Y:S07]  /*4ca0*/  @!P2 BRA `(.L_x_95) ;  /* 0x000000480014a947 */ /* 0x010fee0003800000 */
.L_x_191:
[----:B------:R-:W-:Y:S01]  /*4cb0*/  @!P4 R2UR UR9, R9 ;  /* 0x000000000909c2ca */ /* 0x000fe200000e0000 */
[----:B------:R-:W-:Y:S01]  /*4cc0*/  VOTEU.ALL UP0, P4 ;  /* 0x0000000000ff7886 */ /* 0x000fe20002000000 */
[----:B------:R-:W-:Y:S01]  /*4cd0*/  @!P4 R2UR UR8, R0 ;  /* 0x000000000008c2ca */ /* 0x000fe200000e0000 */
[----:B------:R-:W-:Y:S01]  /*4ce0*/  VOTEU.ALL UP2, P4 ;  /* 0x0000000000ff7886 */ /* 0x000fe20002040000 */
[----:B------:R-:W-:Y:S01]  /*4cf0*/  UMOV UR16, 0x0 ;  /* 0x0000000000107882 */ /* 0x000fe20000000000 */
[----:B------:R-:W-:Y:S01]  /*4d00*/  UMOV UR17, 0x10000000 ;  /* 0x1000000000117882 */ /* 0x000fe20000000000 */
[----:B------:R-:W-:Y:S01]  /*4d10*/  @!UP0 UIADD3 UR40, UPT, UPT, UR7, 0x200, URZ ;  /* 0x0000020007288890 */ /* 0x000fe2000fffe0ff */
[----:B------:R-:W-:Y:S01]  /*4d20*/  @!P4 IMAD.MOV.U32 R0, RZ, RZ, 0x1000 ;  /* 0x00001000ff00c424 */ /* 0x000fe200078e00ff */
[----:B------:R-:W-:Y:S01]  /*4d30*/  UMOV UR44, UR36 ;  /* 0x00000024002c7c82 */ /* 0x000fe20008000000 */
[----:B------:R-:W-:Y:S01]  /*4d40*/  @!UP0 UIADD3 UR10, UPT, UPT, UR42, 0x40, URZ ;  /* 0x000000402a0a8890 */ /* 0x000fe2000fffe0ff */
[----:B------:R-:W-:Y:S01]  /*4d50*/  @!P4 IADD3 R9, P0, PT, R36, 0x580, RZ ;  /* 0x000005802409c810 */ /* 0x000fe20007f1e0ff */
[----:B------:R-:W-:Y:S01]  /*4d60*/  UMOV UR11, UR43 ;  /* 0x0000002b000b7c82 */ /* 0x000fe20008000000 */
[----:B------:R-:W-:Y:S01]  /*4d70*/  UMOV UR12, UR36 ;  /* 0x00000024000c7c82 */ /* 0x000fe20008000000 */
[----:B------:R-:W-:Y:S01]  /*4d80*/  IMAD.U32 R10, RZ, RZ, UR9 ;  /* 0x00000009ff0a7e24 */ /* 0x000fe2000f8e00ff */
[----:B------:R-:W-:Y:S01]  /*4d90*/  UMOV UR9, UR41 ;  /* 0x0000002900097c82 */ /* 0x000fe20008000000 */
[----:B------:R-:W-:Y:S01]  /*4da0*/  IMAD.U32 R11, RZ, RZ, UR8 ;  /* 0x00000008ff0b7e24 */ /* 0x000fe2000f8e00ff */
[----:B------:R-:W-:Y:S02]  /*4db0*/  @!UP0 UIADD3 UR8, UPT, UPT, UR7, 0xa00, URZ ;  /* 0x00000a0007088890 */ /* 0x000fe4000fffe0ff */
[----:B------:R-:W-:Y:S01]  /*4dc0*/  @!P4 R2UR UR18, R10 ;  /* 0x000000000a12c2ca */ /* 0x000fe200000e0000 */
[----:B------:R-:W-:Y:S01]  /*4dd0*/  VOTEU.ALL UP0, P4 ;  /* 0x0000000000ff7886 */ /* 0x000fe20002000000 */
[----:B------:R-:W-:Y:S01]  /*4de0*/  @!P4 R2UR UR19, R11 ;  /* 0x000000000b13c2ca */ /* 0x000fe200000e0000 */
[----:B------:R-:W-:Y:S11]  /*4df0*/  UPRMT UR14, UR37, 0x654, UR41 ;  /* 0x00000654250e7896 */ /* 0x000ff60008000029 */
[----:B------:R-:W-:Y:S01]  /*4e00*/  @!UPT UIADD3 URZ, UPT, UPT, URZ, URZ, URZ ;  /* 0x000000fffffff290 */ /* 0x000fe2000fffe0ff */
[----:B------:R2:W-:Y:S01]  /*4e10*/  @!UP2 UTMALDG.3D [UR40], [UR18], desc[UR16] ;  /* 0x000010281200a5b4 */ /* 0x0005e20008011000 */
[----:B------:R2:W-:Y:S01]  /*4e20*/  @!UP0 UTMALDG.3D [UR8], [UR18], desc[UR16] ;  /* 0x00001008120085b4 */ /* 0x0005e20008011000 */
[----:B------:R4:W-:Y:S01]  /*4e30*/  @!P4 SYNCS.ARRIVE.TRANS64.RED.A0TR RZ, [UR7+0x70], R0 ;  /* 0x00007000ffffc9a7 */ /* 0x0009e20008300407 */
[----:B------:R-:W-:Y:S01]  /*4e40*/  SYNCS.ARRIVE.TRANS64.RED.A1T0 RZ, [UR14], RZ ;  /* 0x000000ffffff79a7 */ /* 0x000fe2000810040e */
[----:B----4-:R-:W-:Y:S01]  /*4e50*/  @!P4 IMAD.X R0, RZ, RZ, R37, P0 ;  /* 0x000000ffff00c224 */ /* 0x010fe200000e0625 */
[----:B------:R-:W4:Y:S02]  /*4e60*/  SYNCS.PHASECHK.TRANS64.TRYWAIT P2, [UR7+0x98], R12 ;  /* 0x0000980cff0075a7 */ /* 0x000f240008041107 */
[----:B--2-4-:R-:W-:Y:S05]  /*4e70*/  @!P2 BRA `(.L_x_96) ;  /* 0x0000004400b8a947 */ /* 0x014fea0003800000 */
.L_x_193:
        /* <DEDUP_REMOVED lines=8> */
[----:B------:R-:W-:Y:S01]  /*4f00*/  @!UP0 UIADD3 UR32, UPT, UPT, UR7, 0x1200, URZ ;  /* 0x0000120007208890 */ /* 0x000fe2000fffe0ff */
[----:B------:R-:W-:Y:S01]  /*4f10*/  @!P4 IADD3 R21, P0, PT, R36, 0x580, RZ ;  /* 0x000005802415c810 */ /* 0x000fe20007f1e0ff */
[----:B------:R-:W-:Y:S01]  /*4f20*/  UMOV UR35, UR43 ;  /* 0x0000002b00237c82 */ /* 0x000fe20008000000 */
[----:B------:R-:W-:Y:S02]  /*4f30*/  @!UP0 UIADD3 UR10, UPT, UPT, UR42, 0x50, URZ ;  /* 0x000000502a0a8890 */ /* 0x000fe4000fffe0ff */
[----:B------:R-:W-:Y:S01]  /*4f40*/  IMAD.U32 R10, RZ, RZ, UR9 ;  /* 0x00000009ff0a7e24 */ /* 0x000fe2000f8e00ff */
[----:B------:R-:W-:Y:S01]  /*4f50*/  UMOV UR9, UR33 ;  /* 0x0000002100097c82 */ /* 0x000fe20008000000 */
[----:B------:R-:W-:Y:S01]  /*4f60*/  IMAD.U32 R11, RZ, RZ, UR8 ;  /* 0x00000008ff0b7e24 */ /* 0x000fe2000f8e00ff */
[----:B------:R-:W-:Y:S01]  /*4f70*/  @!UP0 UIADD3 UR8, UPT, UPT, UR7, 0x1a00, URZ ;  /* 0x00001a0007088890 */ /* 0x000fe2000fffe0ff */
[----:B------:R-:W-:Y:S01]  /*4f80*/  @!P4 IMAD.X R20, RZ, RZ, R37, P0 ;  /* 0x000000ffff14c224 */ /* 0x000fe200000e0625 */
[----:B------:R-:W-:Y:S01]  /*4f90*/  @!P4 R2UR UR18, R10 ;  /* 0x000000000a12c2ca */ /* 0x000fe200000e0000 */
[----:B------:R-:W-:Y:S01]  /*4fa0*/  VOTEU.ALL UP0, P4 ;  /* 0x0000000000ff7886 */ /* 0x000fe20002000000 */
[----:B------:R-:W-:Y:S01]  /*4fb0*/  @!P4 R2UR UR19, R11 ;  /* 0x000000000b13c2ca */ /* 0x000fe200000e0000 */
[----:B------:R-:W-:Y:S01]  /*4fc0*/  UMOV UR11, UR43 ;  /* 0x0000002b000b7c82 */ /* 0x000fe20008000000 */
[----:B------:R-:W-:Y:S01]  /*4fd0*/  UMOV UR12, UR36 ;  /* 0x00000024000c7c82 */ /* 0x000fe20008000000 */
[----:B------:R-:W-:Y:S10]  /*4fe0*/  UPRMT UR14, UR37, 0x654, UR33 ;  /* 0x00000654250e7896 */ /* 0x000ff40008000021 */
[----:B------:R2:W-:Y:S01]  /*4ff0*/  @!UP2 UTMALDG.3D [UR32], [UR18], desc[UR16] ;  /* 0x000010201200a5b4 */ /* 0x0005e20008011000 */
[----:B------:R2:W-:Y:S01]  /*5000*/  @!UP0 UTMALDG.3D [UR8], [UR18], desc[UR16] ;  /* 0x00001008120085b4 */ /* 0x0005e20008011000 */
[----:B------:R2:W-:Y:S01]  /*5010*/  @!P4 SYNCS.ARRIVE.TRANS64.RED.A0TR RZ, [UR7+0x78], R0 ;  /* 0x00007800ffffc9a7 */ /* 0x0005e20008300407 */
[----:B------:R-:W-:Y:S01]  /*5020*/  SYNCS.ARRIVE.TRANS64.RED.A1T0 RZ, [UR14], RZ ;  /* 0x000000ffffff79a7 */ /* 0x000fe2000810040e */
[----:B------:R-:W4:Y:S02]  /*5030*/  SYNCS.PHASECHK.TRANS64.TRYWAIT P2, [UR7+0xa0], R12 ;  /* 0x0000a00cff0075a7 */ /* 0x000f240008041107 */
[----:B--2-4-:R-:W-:Y:S05]  /*5040*/  @!P2 BRA `(.L_x_97) ;  /* 0x00000044005ca947 */ /* 0x014fea0003800000 */
.L_x_195:
[----:B------:R-:W2:Y:S01]  /*5050*/  LDC.64 R14, c[0x0][0xb10] ;  /* 0x0002c400ff0e7b82 */ /* 0x000ea20000000a00 */
[----:B------:R-:W-:Y:S01]  /*5060*/  @!P4 R2UR UR9, R21 ;  /* 0x000000001509c2ca */ /* 0x000fe200000e0000 */
[----:B------:R-:W-:Y:S01]  /*5070*/  VOTEU.ALL UP0, P4 ;  /* 0x0000000000ff7886 */ /* 0x000fe20002000000 */
[----:B------:R-:W-:Y:S01]  /*5080*/  @!P4 R2UR UR8, R20 ;  /* 0x000000001408c2ca */ /* 0x000fe200000e0000 */
[----:B------:R-:W-:Y:S01]  /*5090*/  VOTEU.ALL UP2, P4 ;  /* 0x0000000000ff7886 */ /* 0x000fe20002040000 */
[----:B------:R-:W-:Y:S03]  /*50a0*/  UMOV UR16, 0x0 ;  /* 0x0000000000107882 */ /* 0x000fe60000000000 */
[----:B------:R-:W4:Y:S01]  /*50b0*/  LDC.64 R10, c[0x0][0xb18] ;  /* 0x0002c600ff0a7b82 */ /* 0x000f220000000a00 */
[----:B------:R-:W-:Y:S01]  /*50c0*/  @!UP0 UIADD3 UR26, UPT, UPT, UR42, 0x20, URZ ;  /* 0x000000202a1a8890 */ /* 0x000fe2000fffe0ff */
[----:B------:R-:W-:Y:S01]  /*50d0*/  @P3 SHF.R.U32.HI R24, RZ, 0x10, R29 ;  /* 0x00000010ff183819 */ /* 0x000fe2000001161d */
[----:B------:R-:W-:Y:S01]  /*50e0*/  @!UP0 UIADD3 UR24, UPT, UPT, UR7, 0x2200, URZ ;  /* 0x0000220007188890 */ /* 0x000fe2000fffe0ff */
[----:B------:R-:W-:Y:S01]  /*50f0*/  VIADD R27, R27, 0x1 ;  /* 0x000000011b1b7836 */ /* 0x000fe20000000000 */
[----:B------:R-:W-:Y:S03]  /*5100*/  UMOV UR17, 0x10000000 ;  /* 0x1000000000117882 */ /* 0x000fe60000000000 */
[----:B------:R-:W5:Y:S01]  /*5110*/  @!P1 LDC R0, c[0x0][0xb20] ;  /* 0x0002c800ff009b82 */ /* 0x000f620000000800 */
[----:B------:R-:W-:Y:S01]  /*5120*/  UMOV UR27, UR43 ;  /* 0x0000002b001b7c82 */ /* 0x000fe20008000000 */
[----:B------:R-:W-:Y:S01]  /*5130*/  IMAD.U32 R20, RZ, RZ, UR9 ;  /* 0x00000009ff147e24 */ /* 0x000fe2000f8e00ff */
[----:B------:R-:W-:Y:S05]  /*5140*/  UMOV UR28, UR36 ;  /* 0x00000024001c7c82 */ /* 0x000fea0008000000 */
[----:B-1----:R-:W1:Y:S01]  /*5150*/  @!P1 LDC R3, c[0x0][0xb0c] ;  /* 0x0002c300ff039b82 */ /* 0x002e620000000800 */
[----:B------:R-:W-:Y:S01]  /*5160*/  IMAD.U32 R21, RZ, RZ, UR8 ;  /* 0x00000008ff157e24 */ /* 0x000fe2000f8e00ff */
[----:B------:R-:W-:Y:S01]  /*5170*/  @!UP0 UIADD3 UR10, UPT, UPT, UR42, 0x60, URZ ;  /* 0x000000602a0a8890 */ /* 0x000fe2000fffe0ff */
[----:B------:R-:W-:Y:S01]  /*5180*/  @!P4 R2UR UR18, R20 ;  /* 0x000000001412c2ca */ /* 0x000fe200000e0000 */
[----:B------:R-:W-:Y:S01]  /*5190*/  @!UP0 UIADD3 UR8, UPT, UPT, UR7, 0x2a00, URZ ;  /* 0x00002a0007088890 */ /* 0x000fe2000fffe0ff */
[----:B------:R-:W-:Y:S01]  /*51a0*/  @!P4 IMAD.MOV.U32 R20, RZ, RZ, 0x1000 ;  /* 0x00001000ff14c424 */ /* 0x000fe200078e00ff */
[----:B------:R-:W-:Y:S01]  /*51b0*/  @!P4 R2UR UR19, R21 ;  /* 0x000000001513c2ca */ /* 0x000fe200000e0000 */
[----:B------:R-:W-:Y:S01]  /*51c0*/  VOTEU.ALL UP0, P4 ;  /* 0x0000000000ff7886 */ /* 0x000fe20002000000 */
[----:B------:R-:W-:Y:S01]  /*51d0*/  UMOV UR9, UR25 ;  /* 0x0000001900097c82 */ /* 0x000fe20008000000 */
[----:B------:R-:W-:Y:S01]  /*51e0*/  UMOV UR11, UR43 ;  /* 0x0000002b000b7c82 */ /* 0x000fe20008000000 */
[----:B------:R-:W-:Y:S01]  /*51f0*/  UMOV UR12, UR36 ;  /* 0x00000024000c7c82 */ /* 0x000fe20008000000 */
[----:B------:R-:W-:Y:S08]  /*5200*/  UPRMT UR14, UR37, 0x654, UR25 ;  /* 0x00000654250e7896 */ /* 0x000ff00008000019 */
[----:B------:R1:W-:Y:S02]  /*5210*/  @!UP2 UTMALDG.3D [UR24], [UR18], desc[UR16] ;  /* 0x000010181200a5b4 */ /* 0x0003e40008011000 */
[----:B-1----:R-:W-:Y:S01]  /*5220*/  @!P1 ISETP.NE.AND P2, PT, R3, 0x1, PT ;  /* 0x000000010300980c */ /* 0x002fe20003f45270 */
[C---:B--2---:R-:W-:Y:S01]  /*5230*/  @!P1 IMAD.HI.U32 R14, R13.reuse, R14, RZ ;  /* 0x0000000e0d0e9227 */ /* 0x044fe200078e00ff */
[----:B----4-:R-:W-:Y:S01]  /*5240*/  @!P1 ISETP.NE.AND P0, PT, R10, 0x1, PT ;  /* 0x000000010a00980c */ /* 0x010fe20003f05270 */
[----:B------:R1:W-:Y:S01]  /*5250*/  @!UP0 UTMALDG.3D [UR8], [UR18], desc[UR16] ;  /* 0x00001008120085b4 */ /* 0x0003e20008011000 */
[----:B------:R1:W-:Y:S01]  /*5260*/  @!P4 SYNCS.ARRIVE.TRANS64.RED.A0TR RZ, [UR7+0x80], R20 ;  /* 0x00008014ffffc9a7 */ /* 0x0003e20008300407 */
[C---:B------:R-:W-:Y:S01]  /*5270*/  @!P1 IMAD.HI.U32 R11, R8.reuse, R11, RZ ;  /* 0x0000000b080b9227 */ /* 0x040fe200078e00ff */
[----:B------:R-:W-:Y:S04]  /*5280*/  @!P1 SHF.R.U32.HI R14, RZ, R15, R14 ;  /* 0x0000000fff0e9219 */ /* 0x000fe8000001160e */
[----:B-----5:R-:W-:Y:S02]  /*5290*/  @!P1 SHF.R.U32.HI R9, RZ, R0, R11 ;  /* 0x00000000ff099219 */ /* 0x020fe4000001160b */
[----:B------:R-:W-:Y:S02]  /*52a0*/  @!P1 SEL R14, R13, R14, !P2 ;  /* 0x0000000e0d0e9207 */ /* 0x000fe40005000000 */
[----:B------:R-:W-:Y:S05]  /*52b0*/  @!P1 SEL R9, R8, R9, !P0 ;  /* 0x0000000908099207 */ /* 0x000fea0004000000 */
[----:B------:R-:W-:Y:S01]  /*52c0*/  @!P1 IMAD.IADD R0, R9, 0x1, -R14 ;  /* 0x0000000109009824 */ /* 0x000fe200078e0a0e */
[----:B------:R-:W-:Y:S01]  /*52d0*/  SYNCS.ARRIVE.TRANS64.RED.A1T0 RZ, [UR14], RZ ;  /* 0x000000ffffff79a7 */ /* 0x000fe2000810040e */
[----:B------:R-:W-:Y:S02]  /*52e0*/  @!P1 IMAD.IADD R9, R14, 0x1, -R9 ;  /* 0x000000010e099824 */ /* 0x000fe400078e0a09 */
[----:B------:R-:W-:Y:S02]  /*52f0*/  @!P1 IMAD R13, R0, R3, R13 ;  /* 0x00000003000d9224 */ /* 0x000fe400078e020d */
[----:B------:R-:W-:Y:S01]  /*5300*/  @!P1 IMAD R8, R9, R10, R8 ;  /* 0x0000000a09089224 */ /* 0x000fe200078e0208 */
[----:B------:R-:W2:Y:S02]  /*5310*/  SYNCS.PHASECHK.TRANS64.TRYWAIT P5, [UR7+0xa8], R12 ;  /* 0x0000a80cff0075a7 */ /* 0x000ea400080a1107 */
[----:B-12---:R-:W-:Y:S05]  /*5320*/  @!P5 BRA `(.L_x_98) ;  /* 0x0000004000bcd947 */ /* 0x006fea0003800000 */
.L_x_197:
[----:B-1----:R-:W-:Y:S01]  /*5330*/  @!P4 IADD3 R3, P0, PT, R36, 0x580, RZ ;  /* 0x000005802403c810 */ /* 0x002fe20007f1e0ff */
[----:B------:R-:W-:Y:S01]  /*5340*/  VOTEU.ALL UP0, P4 ;  /* 0x0000000000ff7886 */ /* 0x000fe20002000000 */
[----:B------:R-:W-:Y:S01]  /*5350*/  VOTEU.ALL UP2, P4 ;  /* 0x0000000000ff7886 */ /* 0x000fe20002040000 */
[----:B------:R-:W-:Y:S01]  /*5360*/  UMOV UR14, 0x0 ;  /* 0x00000000000e7882 */ /* 0x000fe20000000000 */
[----:B------:R-:W-:Y:S01]  /*5370*/  @!P4 R2UR UR9, R3 ;  /* 0x000000000309c2ca */ /* 0x000fe200000e0000 */
[----:B------:R-:W-:Y:S01]  /*5380*/  @!P4 IMAD.X R0, RZ, RZ, R37, P0 ;  /* 0x000000ffff00c224 */ /* 0x000fe200000e0625 */
[----:B------:R-:W-:Y:S01]  /*5390*/  @!UP0 UIADD3 UR17, UPT, UPT, UR7, 0x88, URZ ;  /* 0x0000008807118890 */ /* 0x000fe2000fffe0ff */
[----:B------:R-:W-:Y:S01]  /*53a0*/  ISETP.NE.AND P0, PT, R27, 0x2, PT ;  /* 0x000000021b00780c */ /* 0x000fe20003f05270 */
[----:B------:R-:W-:Y:S01]  /*53b0*/  @!UP0 UIADD3 UR18, UPT, UPT, UR42, 0x30, URZ ;  /* 0x000000302a128890 */ /* 0x000fe2000fffe0ff */
[----:B------:R-:W-:Y:S01]  /*53c0*/  LOP3.LUT R32, R32, 0x1, RZ, 0x3c, !PT ;  /* 0x0000000120207812 */ /* 0x000fe200078e3cff */
[----:B------:R-:W-:Y:S01]  /*53d0*/  @!UP0 UIADD3 UR16, UPT, UPT, UR7, 0x3200, URZ ;  /* 0x0000320007108890 */ /* 0x000fe2000fffe0ff */
[----:B------:R-:W-:Y:S01]  /*53e0*/  @!P4 R2UR UR8, R0 ;  /* 0x000000000008c2ca */ /* 0x000fe200000e0000 */
[----:B------:R-:W-:Y:S01]  /*53f0*/  UMOV UR15, 0x10000000 ;  /* 0x10000000000f7882 */ /* 0x000fe20000000000 */
[----:B------:R-:W-:Y:S01]  /*5400*/  UMOV UR19, UR43 ;  /* 0x0000002b00137c82 */ /* 0x000fe20008000000 */
[----:B------:R-:W-:Y:S01]  /*5410*/  UMOV UR20, UR36 ;  /* 0x0000002400147c82 */ /* 0x000fe20008000000 */
[----:B------:R-:W-:Y:S01]  /*5420*/  @!UP0 UIADD3 UR10, UPT, UPT, UR42, 0x70, URZ ;  /* 0x000000702a0a8890 */ /* 0x000fe2000fffe0ff */
[----:B------:R-:W-:Y:S01]  /*5430*/  SEL R0, RZ, 0x1, P0 ;  /* 0x00000001ff007807 */ /* 0x000fe20000000000 */
[----:B------:R-:W-:Y:S01]  /*5440*/  IMAD.U32 R10, RZ, RZ, UR9 ;  /* 0x00000009ff0a7e24 */ /* 0x000fe2000f8e00ff */
[----:B------:R-:W-:Y:S01]  /*5450*/  UMOV UR11, UR43 ;  /* 0x0000002b000b7c82 */ /* 0x000fe20008000000 */
[----:B------:R-:W-:Y:S01]  /*5460*/  UMOV UR12, UR36 ;  /* 0x00000024000c7c82 */ /* 0x000fe20008000000 */
[----:B------:R-:W-:Y:S01]  /*5470*/  UMOV UR9, UR17 ;  /* 0x0000001100097c82 */ /* 0x000fe20008000000 */
[----:B------:R-:W-:Y:S01]  /*5480*/  @P3 R2UR UR36, R24 ;  /* 0x00000000182432ca */ /* 0x000fe200000e0000 */
[----:B------:R-:W-:Y:S01]  /*5490*/  IMAD.IADD R20, R8, 0x1, R58 ;  /* 0x0000000108147824 */ /* 0x000fe200078e023a */
[----:B------:R-:W-:Y:S01]  /*54a0*/  @!P4 R2UR UR22, R10 ;  /* 0x000000000a16c2ca */ /* 0x000fe200000e0000 */
[----:B------:R-:W-:Y:S01]  /*54b0*/  IMAD.U32 R11, RZ, RZ, UR8 ;  /* 0x00000008ff0b7e24 */ /* 0x000fe2000f8e00ff */
[----:B------:R-:W-:Y:S01]  /*54c0*/  @!UP0 UIADD3 UR8, UPT, UPT, UR7, 0x3a00, URZ ;  /* 0x00003a0007088890 */ /* 0x000fe2000fffe0ff */
[----:B------:R-:W-:Y:S01]  /*54d0*/  LOP3.LUT R25, R25, R0, RZ, 0x3c, !PT ;  /* 0x0000000019197212 */ /* 0x000fe200078e3cff */
[----:B------:R-:W-:Y:S01]  /*54e0*/  VOTEU.ALL UP0, P4 ;  /* 0x0000000000ff7886 */ /* 0x000fe20002000000 */
[----:B------:R-:W-:Y:S01]  /*54f0*/  IMAD.IADD R21, R13, 0x1, R60 ;  /* 0x000000010d157824 */ /* 0x000fe200078e023c */
[----:B------:R-:W-:Y:S02]  /*5500*/  @!P4 R2UR UR23, R11 ;  /* 0x000000000b17c2ca */ /* 0x000fe400000e0000 */
[----:B------:R-:W-:Y:S11]  /*5510*/  SEL R27, R27, RZ, P0 ;  /* 0x000000ff1b1b7207 */ /* 0x000ff60000000000 */
[----:B------:R2:W-:Y:S01]  /*5520*/  @!UP2 UTMALDG.3D [UR16], [UR22], desc[UR14] ;  /* 0x00000e101600a5b4 */ /* 0x0005e20008011000 */
[----:B------:R2:W-:Y:S01]  /*5530*/  @!UP0 UTMALDG.3D [UR8], [UR22], desc[UR14] ;  /* 0x00000e08160085b4 */ /* 0x0005e20008011000 */
[----:B------:R2:W-:Y:S01]  /*5540*/  @!P4 SYNCS.ARRIVE.TRANS64.RED.A0TR RZ, [UR7+0x88], R23 ;  /* 0x00008817ffffc9a7 */ /* 0x0005e20008300407 */
[----:B------:R-:W-:Y:S01]  /*5550*/  UPLOP3.LUT UP0, UPT, UPT, UPT, UPT, 0x80, 0x8 ;  /* 0x000000000008789c */ /* 0x000fe20003f0f070 */
[----:B------:R-:W-:Y:S01]  /*5560*/  SYNCS.ARRIVE.TRANS64.RED.A1T0 RZ, [UR13], RZ ;  /* 0x000000ffffff79a7 */ /* 0x000fe2000810040d */
[----:B------:R-:W-:Y:S09]  /*5570*/  @P3 BRA `(.L_x_99) ;  /* 0xfffffff000303947 */ /* 0x000ff2000383ffff */
[----:B------:R-:W-:-:S04]  /*5580*/  SHF.L.U32 R3, R32, 0x1f, RZ ;  /* 0x0000001f20037819 */ /* 0x000fc800000006ff */
[----:B------:R-:W1:Y:S02]  /*5590*/  SYNCS.PHASECHK.TRANS64.TRYWAIT P0, [UR7+0x90], R3 ;  /* 0x00009003ff0075a7 */ /* 0x000e640008001107 */
[----:B-1----:R-:W-:Y:S05]  /*55a0*/  @!P0 BRA `(.L_x_100) ;  /* 0x0000004000348947 */ /* 0x002fea0003800000 */
.L_x_199:
[----:B------:R-:W4:Y:S02]  /*55b0*/  SYNCS.PHASECHK.TRANS64.TRYWAIT P0, [UR7+0x98], R3 ;  /* 0x00009803ff0075a7 */ /* 0x000f240008001107 */
[----:B----4-:R-:W-:Y:S05]  /*55c0*/  @!P0 BRA `(.L_x_101) ;  /* 0x0000004000448947 */ /* 0x010fea0003800000 */
.L_x_201:
[----:B------:R-:W4:Y:S02]  /*55d0*/  SYNCS.PHASECHK.TRANS64.TRYWAIT P0, [UR7+0xa0], R3 ;  /* 0x0000a003ff0075a7 */ /* 0x000f240008001107 */
[----:B----4-:R-:W-:Y:S05]  /*55e0*/  @!P0 BRA `(.L_x_102) ;  /* 0x0000004000548947 */ /* 0x010fea0003800000 */
.L_x_203:
[----:B-1----:R-:W-:-:S07]  /*55f0*/  MOV R0, UR7 ;  /* 0x0000000700007c02 */ /* 0x002fce0008000f00 */
.L_x_103:
[----:B-1----:R-:W-:-:S04]  /*5600*/  SHF.L.U32 R3, R32, 0x1f, RZ ;  /* 0x0000001f20037819 */ /* 0x002fc800000006ff */
[----:B------:R1:W4:Y:S03]  /*5610*/  SYNCS.PHASECHK.TRANS64.TRYWAIT P0, [R0+URZ+0xa8], R3 ;  /* 0x0000a803000075a7 */ /* 0x00032600080011ff */
[----:B----4-:R-:W-:Y:S05]  /*5620*/  @!P0 NANOSLEEP.SYNCS 0x989680 ;  /* 0x009896800000895d */ /* 0x010fea0003900000 */
[----:B------:R-:W4:Y:S02]  /*5630*/  @!P0 SYNCS.PHASECHK.TRANS64 P0, [R0+URZ+0xa8], R3 ;  /* 0x0000a803000085a7 */ /* 0x000f2400080010ff */
[----:B--2-4-:R-:W-:Y:S05]  /*5640*/  @P0 EXIT ;  /* 0x000000000000094d */ /* 0x014fea0003800000 */
[----:B------:R-:W-:Y:S05]  /*5650*/  BRA `(.L_x_103) ;  /* 0xfffffffc00e87947 */ /* 0x000fea000383ffff */
.L_x_88:
[----:B------:R-:W-:-:S06]  /*5660*/  UISETP.GE.AND UP0, UPT, UR10, 0x4, UPT ;  /* 0x000000040a00788c */ /* 0x000fcc000bf06270 */
[----:B------:R-:W-:-:S13]  /*5670*/  PLOP3.LUT P0, PT, PT, PT, UP0, 0x80, 0x8 ;  /* 0x000000000008781c */ /* 0x000fda0003f0f008 */
[----:B------:R-:W-:Y:S05]  /*5680*/  @!P0 EXIT ;  /* 0x000000000000894d */ /* 0x000fea0003800000 */
[----:B------:R-:W-:Y:S01]  /*5690*/  BAR.SYNC.DEFER_BLOCKING 0x6, 0xa0 ;  /* 0x0182800000007b1d */ /* 0x000fe20000010000 */
[----:B------:R-:W-:Y:S02]  /*56a0*/  IMAD.SHL.U32 R4, R66, 0x200000, RZ ;  /* 0x0020000042047824 */ /* 0x000fe400078e00ff */
[----:B------:R-:W-:Y:S02]  /*56b0*/  HFMA2 R71, -RZ, RZ, 0, 5.9604644775390625e-08 ;  /* 0x00000001ff477431 */ /* 0x000fe400000001ff */
[C---:B------:R-:W-:Y:S01]  /*56c0*/  IMAD.SHL.U32 R65, R72.reuse, 0x10, RZ ;  /* 0x0000001048417824 */ /* 0x040fe200078e00ff */
[----:B------:R-:W-:Y:S01]  /*56d0*/  MOV R69, RZ ;  /* 0x000000ff00457202 */ /* 0x000fe20000000f00 */
[----:B------:R-:W-:Y:S01]  /*56e0*/  IMAD.U32 R33, R72, 0x10000, RZ ;  /* 0x0001000048217824 */ /* 0x000fe200078e00ff */
[----:B------:R-:W-:Y:S01]  /*56f0*/  UMOV UR48, 0x400 ;  /* 0x0000040000307882 */ /* 0x000fe20000000000 */
[----:B------:R-:W1:Y:S01]  /*5700*/  LDC R63, c[0x0][0x370] ;  /* 0x0000dc00ff3f7b82 */ /* 0x000e620000000800 */
[----:B------:R-:W-:Y:S01]  /*5710*/  ULEA UR48, UR37, UR48, 0x18 ;  /* 0x0000003025307291 */ /* 0x000fe2000f8ec0ff */
[----:B------:R-:W-:Y:S01]  /*5720*/  LOP3.LUT R4, R4, 0x200000, RZ, 0xc0, !PT ;  /* 0x0020000004047812 */ /* 0x000fe200078ec0ff */
[----:B------:R-:W-:Y:S01]  /*5730*/  IMAD.SHL.U32 R64, R72, 0x2, RZ ;  /* 0x0000000248407824 */ /* 0x000fe200078e00ff */
[C---:B------:R-:W-:Y:S01]  /*5740*/  LOP3.LUT R5, R65.reuse, 0x40, RZ, 0xc0, !PT ;  /* 0x0000004041057812 */ /* 0x040fe200078ec0ff */
[----:B------:R-:W-:Y:S01]  /*5750*/  IMAD.SHL.U32 R3, R66, 0x200, RZ ;  /* 0x0000020042037824 */ /* 0x000fe200078e00ff */
[----:B------:R-:W-:Y:S01]  /*5760*/  LOP3.LUT R2, R65, 0x5b0, RZ, 0xc0, !PT ;  /* 0x000005b041027812 */ /* 0x000fe200078ec0ff */
[----:B------:R-:W-:Y:S01]  /*5770*/  UIADD3 UR4, UPT, UPT, UR48, 0x200, URZ ;  /* 0x0000020030047890 */ /* 0x000fe2000fffe0ff */
[----:B------:R-:W2:Y:S01]  /*5780*/  LDC R28, c[0x0][0xb0c] ;  /* 0x0002c300ff1c7b82 */ /* 0x000ea20000000800 */
[----:B------:R-:W-:Y:S01]  /*5790*/  LOP3.LUT R33, R4, 0x400000, R33, 0xf8, !PT ;  /* 0x0040000004217812 */ /* 0x000fe200078ef821 */
[----:B------:R-:W-:Y:S01]  /*57a0*/  IMAD.MOV.U32 R30, RZ, RZ, RZ ;  /* 0x000000ffff1e7224 */ /* 0x000fe200078e00ff */
[----:B------:R-:W-:Y:S01]  /*57b0*/  LOP3.LUT R64, R5, 0x8, R64, 0xf8, !PT ;  /* 0x0000000805407812 */ /* 0x000fe200078ef840 */
[----:B------:R-:W-:Y:S01]  /*57c0*/  IMAD.MOV.U32 R70, RZ, RZ, RZ ;  /* 0x000000ffff467224 */ /* 0x000fe200078e00ff */
[----:B------:R-:W-:Y:S01]  /*57d0*/  LOP3.LUT R3, R2, 0x200, R3, 0xf8, !PT ;  /* 0x0000020002037812 */ /* 0x000fe200078ef803 */
[----:B------:R-:W-:Y:S01]  /*57e0*/  IMAD.MOV.U32 R76, RZ, RZ, RZ ;  /* 0x000000ffff4c7224 */ /* 0x000fe200078e00ff */
[----:B------:R-:W-:Y:S01]  /*57f0*/  LOP3.LUT P0, RZ, R65, 0x40, RZ, 0xc0, !PT ;  /* 0x0000004041ff7812 */ /* 0x000fe2000780c0ff */
[----:B------:R-:W3:Y:S01]  /*5800*/  LDC R61, c[0x0][0xb20] ;  /* 0x0002c800ff3d7b82 */ /* 0x000ee20000000800 */
[----:B------:R-:W4:Y:S01]  /*5810*/  LDS R0, [UR48+0x170] ;  /* 0x00017030ff007984 */ /* 0x000f220008000800 */
[----:B------:R-:W-:Y:S01]  /*5820*/  LOP3.LUT R64, R3, R64, RZ, 0xfc, !PT ;  /* 0x0000004003407212 */ /* 0x000fe200078efcff */
[----:B------:R-:W-:Y:S01]  /*5830*/  IMAD.U32 R67, RZ, RZ, UR4 ;  /* 0x00000004ff437e24 */ /* 0x000fe2000f8e00ff */
[----:B------:R-:W-:Y:S01]  /*5840*/  LOP3.LUT R72, R72, 0x60, RZ, 0xc0, !PT ;  /* 0x0000006048487812 */ /* 0x000fe200078ec0ff */
[----:B------:R-:W1:Y:S03]  /*5850*/  LDCU.64 UR52, c[0x0][0x348] ;  /* 0x00006900ff3477ac */ /* 0x000e660008000a00 */
[----:B------:R-:W1:Y:S01]  /*5860*/  LDC R27, c[0x0][0xb30] ;  /* 0x0002cc00ff1b7b82 */ /* 0x000e620000000800 */
[----:B------:R-:W1:Y:S01]  /*5870*/  LDCU.64 UR38, c[0x0][0x888] ;  /* 0x00011100ff2677ac */ /* 0x000e620008000a00 */
[----:B------:R-:W1:Y:S06]  /*5880*/  LDCU.64 UR44, c[0x0][0x890] ;  /* 0x00011200ff2c77ac */ /* 0x000e6c0008000a00 */
[----:B------:R-:W1:Y:S01]  /*5890*/  LDC.64 R56, c[0x0][0xb10] ;  /* 0x0002c400ff387b82 */ /* 0x000e620000000a00 */
[----:B------:R-:W-:Y:S01]  /*58a0*/  UMOV UR49, URZ ;  /* 0x000000ff00317c82 */ /* 0x000fe20008000000 */
[----:B------:R-:W-:-:S06]  /*58b0*/  UMOV UR51, URZ ;  /* 0x000000ff00337c82 */ /* 0x000fcc0008000000 */
[----:B------:R-:W1:Y:S08]  /*58c0*/  LDC.64 R24, c[0x0][0xb18] ;  /* 0x0002c600ff187b82 */ /* 0x000e700000000a00 */
[----:B------:R-:W1:Y:S08]  /*58d0*/  LDC.64 R22, c[0x0][0xb28] ;  /* 0x0002ca00ff167b82 */ /* 0x000e700000000a00 */
[----:B------:R-:W1:Y:S01]  /*58e0*/  LDC.64 R54, c[0x0][0x8b0] ;  /* 0x00022c00ff367b82 */ /* 0x000e620000000a00 */
[----:B----4-:R-:W-:Y:S01]  /*58f0*/  IMAD.IADD R33, R0, 0x1, R33 ;  /* 0x0000000100217824 */ /* 0x010fe200078e0221 */
[----:B------:R-:W-:-:S06]  /*5900*/  P2R R0, PR, RZ, 0x1 ;  /* 0x00000001ff007803 */ /* 0x000fcc0000000000 */
[----:B------:R-:W4:Y:S08]  /*5910*/  LDC.64 R52, c[0x0][0x8a8] ;  /* 0x00022a00ff347b82 */ /* 0x000f300000000a00 */
[----:B--23--:R-:W1:Y:S02]  /*5920*/  LDC R62, c[0x0][0x374] ;  /* 0x0000dd00ff3e7b82 */ /* 0x00ce640000000800 */
.L_x_147:
[C---:B------:R-:W-:Y:S02]  /*5930*/  LEA R0, R76.reuse, UR48, 0x3 ;  /* 0x000000304c007c11 */ /* 0x040fe4000f8e18ff */
[----:B------:R-:W-:Y:S02]  /*5940*/  SHF.L.U32 R3, R69, 0x1f, RZ ;  /* 0x0000001f45037819 */ /* 0x000fe400000006ff */
[----:B------:R-:W-:Y:S02]  /*5950*/  LEA R16, R76, UR48, 0x4 ;  /* 0x000000304c107c11 */ /* 0x000fe4000f8e20ff */
[----:B--2---:R-:W2:Y:S02]  /*5960*/  SYNCS.PHASECHK.TRANS64.TRYWAIT P0, [R0+URZ+0xc0], R3 ;  /* 0x0000c003000075a7 */ /* 0x004ea400080011ff */
[----:B--2---:R-:W-:Y:S05]  /*5970*/  @!P0 BRA `(.L_x_104) ;  /* 0x0000003c00888947 */ /* 0x004fea0003800000 */
.L_x_204:
[----:B------:R-:W3:Y:S01]  /*5980*/  LDC.64 R12, c[0x0][0xb10] ;  /* 0x0002c400ff0c7b82 */ /* 0x000ee20000000a00 */
[----:B------:R-:W4:Y:S01]  /*5990*/  LDS.128 R16, [R16+0x150] ;  /* 0x0001500010107984 */ /* 0x000f220000000c00 */
[----:B-1----:R-:W-:Y:S01]  /*59a0*/  ISETP.NE.AND P1, PT, R27, 0x1, PT ;  /* 0x000000011b00780c */ /* 0x002fe20003f25270 */
[----:B--2---:R-:W-:Y:S01]  /*59b0*/  VIADD R0, R0, 0xd0 ;  /* 0x000000d000007836 */ /* 0x004fe20000000000 */
[----:B------:R-:W-:Y:S04]  /*59c0*/  ISETP.GE.AND P0, PT, R26, 0x1, PT ;  /* 0x000000011a00780c */ /* 0x000fe80003f06270 */
[----:B------:R-:W1:Y:S01]  /*59d0*/  LDC.64 R10, c[0x0][0xb18] ;  /* 0x0002c600ff0a7b82 */ /* 0x000e620000000a00 */
[----:B------:R-:W-:Y:S01]  /*59e0*/  PRMT R0, RZ, 0x654, R0 ;  /* 0x00000654ff007816 */ /* 0x000fe20000000000 */
[----:B------:R-:W-:Y:S01]  /*59f0*/  @!PT LDS RZ, [RZ] ;  /* 0x00000000fffff984 */ /* 0x000fe20000000800 */
[----:B------:R-:W-:Y:S01]  /*5a00*/  @!PT LDS RZ, [RZ] ;  /* 0x00000000fffff984 */ /* 0x000fe20000000800 */
[----:B------:R-:W-:Y:S01]  /*5a10*/  @!PT LDS RZ, [RZ] ;  /* 0x00000000fffff984 */ /* 0x000fe20000000800 */
[----:B------:R-:W-:Y:S01]  /*5a20*/  @!PT LDS RZ, [RZ] ;  /* 0x00000000fffff984 */ /* 0x000fe20000000800 */
[----:B------:R2:W-:Y:S06]  /*5a30*/  MEMBAR.ALL.CTA ;  /* 0x0000000000007992 */ /* 0x0005ec0000008000 */
[----:B--2---:R-:W2:Y:S01]  /*5a40*/  FENCE.VIEW.ASYNC.S ;  /* 0x00000000000073c6 */ /* 0x004ea20000000000 */
[----:B------:R-:W1:Y:S08]  /*5a50*/  @!P1 LDC R14, c[0x0][0xb20] ;  /* 0x0002c800ff0e9b82 */ /* 0x000e700000000800 */
[----:B------:R-:W1:Y:S01]  /*5a60*/  @!P1 LDC R9, c[0x0][0xb0c] ;  /* 0x0002c300ff099b82 */ /* 0x000e620000000800 */
[----:B--2---:R2:W-:Y:S01]  /*5a70*/  SYNCS.ARRIVE.TRANS64.RED.A1T0 RZ, [R0+URZ], RZ ;  /* 0x000000ff00ff79a7 */ /* 0x0045e200081004ff */
[----:B----4-:R-:W-:Y:S04]  /*5a80*/  LOP3.LUT P4, RZ, R18, 0x1, RZ, 0xc0, !PT ;  /* 0x0000000112ff7812 */ /* 0x010fe8000788c0ff */
[----:B------:R-:W-:Y:S09]  /*5a90*/  P2R R73, PR, RZ, 0x10 ;  /* 0x00000010ff497803 */ /* 0x000ff20000000000 */
[----:B------:R-:W-:Y:S02]  /*5aa0*/  @P4 MOV R31, R16 ;  /* 0x00000010001f4202 */ /* 0x000fe40000000f00 */
[----:B------:R-:W-:Y:S01]  /*5ab0*/  @P4 LOP3.LUT R29, R17, 0xffff, RZ, 0xc0, !PT ;  /* 0x0000ffff111d4812 */ /* 0x000fe200078ec0ff */
[----:B--23--:R-:W-:Y:S06]  /*5ac0*/  @!P0 BRA `(.L_x_105) ;  /* 0x0000000000a48947 */ /* 0x00cfec0003800000 */
[----:B------:R-:W-:Y:S01]  /*5ad0*/  IMAD.HI.U32 R36, R62, R25, RZ ;  /* 0x000000193e247227 */ /* 0x000fe200078e00ff */
[----:B------:R-:W-:Y:S02]  /*5ae0*/  ISETP.NE.AND P0, PT, R24, 0x1, PT ;  /* 0x000000011800780c */ /* 0x000fe40003f05270 */
[----:B------:R-:W-:Y:S01]  /*5af0*/  ISETP.NE.AND P2, PT, R26, 0x1, PT ;  /* 0x000000011a00780c */ /* 0x000fe20003f45270 */
[-C--:B------:R-:W-:Y:S01]  /*5b00*/  IMAD.HI.U32 R34, R63, R56.reuse, RZ ;  /* 0x000000383f227227 */ /* 0x080fe200078e00ff */
[----:B------:R-:W-:Y:S02]  /*5b10*/  SHF.R.U32.HI R37, RZ, R61, R36 ;  /* 0x0000003dff257219 */ /* 0x000fe40000011624 */
[----:B------:R-:W-:Y:S01]  /*5b20*/  ISETP.NE.AND P3, PT, R28, 0x1, PT ;  /* 0x000000011c00780c */ /* 0x000fe20003f65270 */
[----:B------:R-:W-:Y:S01]  /*5b30*/  IMAD.HI.U32 R40, R29, R25, RZ ;  /* 0x000000191d287227 */ /* 0x000fe200078e00ff */
[----:B------:R-:W-:Y:S02]  /*5b40*/  SHF.R.U32.HI R34, RZ, R57, R34 ;  /* 0x00000039ff227219 */ /* 0x000fe40000011622 */
[----:B------:R-:W-:Y:S01]  /*5b50*/  SEL R3, R62, R37, !P0 ;  /* 0x000000253e037207 */ /* 0x000fe20004000000 */
[----:B------:R-:W-:Y:S01]  /*5b60*/  IMAD.HI.U32 R38, R31, R56, RZ ;  /* 0x000000381f267227 */ /* 0x000fe200078e00ff */
[----:B------:R-:W-:Y:S03]  /*5b70*/  SEL R7, R63, R34, !P3 ;  /* 0x000000223f077207 */ /* 0x000fe60005800000 */
[-C--:B------:R-:W-:Y:S01]  /*5b80*/  IMAD.HI.U32 R34, R3, R22.reuse, RZ ;  /* 0x0000001603227227 */ /* 0x080fe200078e00ff */
[----:B------:R-:W-:Y:S03]  /*5b90*/  SHF.R.U32.HI R38, RZ, R57, R38 ;  /* 0x00000039ff267219 */ /* 0x000fe60000011626 */
[----:B------:R-:W-:Y:S01]  /*5ba0*/  IMAD.HI.U32 R36, R7, R22, RZ ;  /* 0x0000001607247227 */ /* 0x000fe200078e00ff */
[----:B------:R-:W-:Y:S02]  /*5bb0*/  @P2 SHF.R.U32.HI R3, RZ, R23, R34 ;  /* 0x00000017ff032219 */ /* 0x000fe40000011622 */
[----:B------:R-:W-:Y:S02]  /*5bc0*/  SHF.R.U32.HI R34, RZ, R61, R40 ;  /* 0x0000003dff227219 */ /* 0x000fe40000011628 */
[----:B------:R-:W-:Y:S01]  /*5bd0*/  @P2 SHF.R.U32.HI R7, RZ, R23, R36 ;  /* 0x00000017ff072219 */ /* 0x000fe20000011624 */
[C---:B------:R-:W-:Y:S01]  /*5be0*/  IMAD R2, R26.reuse, R3, RZ ;  /* 0x000000031a027224 */ /* 0x040fe200078e02ff */
[----:B------:R-:W-:Y:S02]  /*5bf0*/  SEL R5, R29, R34, !P0 ;  /* 0x000000221d057207 */ /* 0x000fe40004000000 */
[----:B------:R-:W-:Y:S01]  /*5c00*/  SEL R3, R31, R38, !P3 ;  /* 0x000000261f037207 */ /* 0x000fe20005800000 */
[----:B------:R-:W-:Y:S01]  /*5c10*/  IMAD R4, R26, R7, RZ ;  /* 0x000000071a047224 */ /* 0x000fe200078e02ff */
[C---:B------:R-:W-:Y:S01]  /*5c20*/  ISETP.GE.AND P0, PT, R5.reuse, R2, PT ;  /* 0x000000020500720c */ /* 0x040fe20003f06270 */
[----:B------:R-:W-:Y:S03]  /*5c30*/  IMAD.HI.U32 R6, R5, R22, RZ ;  /* 0x0000001605067227 */ /* 0x000fe600078e00ff */
[----:B------:R-:W-:Y:S01]  /*5c40*/  ISETP.GE.OR P0, PT, R3, R4, P0 ;  /* 0x000000040300720c */ /* 0x000fe20000706670 */
[----:B------:R-:W-:Y:S01]  /*5c50*/  IMAD.MOV R4, RZ, RZ, -R3 ;  /* 0x000000ffff047224 */ /* 0x000fe200078e0a03 */
[-C--:B------:R-:W-:Y:S03]  /*5c60*/  SHF.R.U32.HI R6, RZ, R23.reuse, R6 ;  /* 0x00000017ff067219 */ /* 0x080fe60000011606 */
[----:B------:R-:W-:Y:S01]  /*5c70*/  IMAD R31, R28, R4, R31 ;  /* 0x000000041c1f7224 */ /* 0x000fe200078e021f */
[----:B------:R-:W-:Y:S05]  /*5c80*/  SEL R15, R5, R6, !P2 ;  /* 0x00000006050f7207 */ /* 0x000fea0005000000 */
[----:B------:R-:W-:Y:S02]  /*5c90*/  IMAD.MOV R6, RZ, RZ, -R15 ;  /* 0x000000ffff067224 */ /* 0x000fe400078e0a0f */
[C---:B------:R-:W-:Y:S04]  /*5ca0*/  @!P0 IMAD.HI.U32 R2, R3.reuse, R22, RZ ;  /* 0x0000001603028227 */ /* 0x040fe800078e00ff */
[----:B------:R-:W-:Y:S01]  /*5cb0*/  IMAD R6, R26, R6, R5 ;  /* 0x000000061a067224 */ /* 0x000fe200078e0205 */
[----:B------:R-:W-:Y:S04]  /*5cc0*/  @!P0 SHF.R.U32.HI R2, RZ, R23, R2 ;  /* 0x00000017ff028219 */ /* 0x000fe80000011602 */
[----:B------:R-:W-:Y:S02]  /*5cd0*/  @!P0 SEL R0, R3, R2, !P2 ;  /* 0x0000000203008207 */ /* 0x000fe40005000000 */
[----:B------:R-:W-:Y:S02]  /*5ce0*/  IADD3 R2, PT, PT, -R5, RZ, RZ ;  /* 0x000000ff05027210 */ /* 0x000fe40007ffe1ff */
[----:B------:R-:W-:Y:S01]  /*5cf0*/  @!P0 IADD3 R8, PT, PT, R15, -R0, RZ ;  /* 0x800000000f088210 */ /* 0x000fe20007ffe0ff */
[----:B------:R-:W-:Y:S02]  /*5d00*/  @!P0 IMAD R0, R7, R6, R0 ;  /* 0x0000000607008224 */ /* 0x000fe400078e0200 */
[----:B------:R-:W-:Y:S02]  /*5d10*/  IMAD R29, R24, R2, R29 ;  /* 0x00000002181d7224 */ /* 0x000fe400078e021d */
[----:B------:R-:W-:Y:S02]  /*5d20*/  @!P0 IMAD R5, R8, R26, R3 ;  /* 0x0000001a08058224 */ /* 0x000fe400078e0203 */
[----:B------:R-:W-:Y:S04]  /*5d30*/  @!P0 IMAD.MOV.U32 R3, RZ, RZ, R0 ;  /* 0x000000ffff038224 */ /* 0x000fe800078e0000 */
[----:B------:R-:W-:Y:S02]  /*5d40*/  IMAD R31, R3, R28, R31 ;  /* 0x0000001c031f7224 */ /* 0x000fe400078e021f */
[----:B------:R-:W-:Y:S07]  /*5d50*/  IMAD R29, R5, R24, R29 ;  /* 0x00000018051d7224 */ /* 0x000fee00078e021d */
.L_x_105:
[----:B-1----:R-:W-:Y:S01]  /*5d60*/  @!P1 ISETP.NE.AND P0, PT, R10, 0x1, PT ;  /* 0x000000010a00980c */ /* 0x002fe20003f05270 */
[----:B------:R-:W-:Y:S01]  /*5d70*/  @!P1 IMAD.HI.U32 R3, R29, R11, RZ ;  /* 0x0000000b1d039227 */ /* 0x000fe200078e00ff */
[----:B------:R-:W-:Y:S01]  /*5d80*/  R2UR UR42, R21 ;  /* 0x00000000152a72ca */ /* 0x000fe200000e0000 */
[----:B------:R-:W-:Y:S01]  /*5d90*/  BSSY.RECONVERGENT B6, `(.L_x_106) ;  /* 0x0000031000067945 */ /* 0x000fe20003800200 */
[----:B------:R-:W-:Y:S01]  /*5da0*/  R2UR UR41, R20 ;  /* 0x00000000142972ca */ /* 0x000fe200000e0000 */
[----:B------:R-:W-:Y:S01]  /*5db0*/  @!P1 IMAD.HI.U32 R0, R31, R12, RZ ;  /* 0x0000000c1f009227 */ /* 0x000fe200078e00ff */
[----:B------:R-:W-:Y:S02]  /*5dc0*/  @!P1 SHF.R.U32.HI R2, RZ, R14, R3 ;  /* 0x0000000eff029219 */ /* 0x000fe40000011603 */
[----:B------:R-:W-:Y:S01]  /*5dd0*/  @!P1 ISETP.NE.AND P2, PT, R9, 0x1, PT ;  /* 0x000000010900980c */ /* 0x000fe20003f45270 */
[----:B------:R-:W-:Y:S01]  /*5de0*/  VIADD R76, R76, 0x1 ;  /* 0x000000014c4c7836 */ /* 0x000fe20000000000 */
[----:B------:R-:W-:Y:S02]  /*5df0*/  @!P1 SEL R2, R29, R2, !P0 ;  /* 0x000000021d029207 */ /* 0x000fe40004000000 */
[----:B------:R-:W-:Y:S02]  /*5e00*/  @!P1 SHF.R.U32.HI R0, RZ, R13, R0 ;  /* 0x0000000dff009219 */ /* 0x000fe40000011600 */
[----:B------:R-:W-:Y:S01]  /*5e10*/  LOP3.LUT P0, RZ, R67, 0x90, RZ, 0xc0, !PT ;  /* 0x0000009043ff7812 */ /* 0x000fe2000780c0ff */
[----:B------:R-:W-:Y:S01]  /*5e20*/  USHF.L.U32 UR42, UR42, 0x6, URZ ;  /* 0x000000062a2a7899 */ /* 0x000fe200080006ff */
[----:B------:R-:W-:Y:S01]  /*5e30*/  @!P1 SEL R3, R31, R0, !P2 ;  /* 0x000000001f039207 */ /* 0x000fe20005000000 */
[----:B------:R-:W-:Y:S01]  /*5e40*/  USHF.L.U32 UR41, UR41, 0x7, URZ ;  /* 0x0000000729297899 */ /* 0x000fe200080006ff */
[----:B------:R-:W-:Y:S03]  /*5e50*/  @P4 SHF.R.U32.HI R68, RZ, 0x10, R17 ;  /* 0x00000010ff444819 */ /* 0x000fe60000011611 */
[----:B------:R-:W-:Y:S02]  /*5e60*/  @!P1 IMAD.IADD R0, R2, 0x1, -R3 ;  /* 0x0000000102009824 */ /* 0x000fe400078e0a03 */
[----:B------:R-:W-:Y:S02]  /*5e70*/  @!P1 IMAD.IADD R2, R3, 0x1, -R2 ;  /* 0x0000000103029824 */ /* 0x000fe400078e0a02 */
[----:B------:R-:W-:Y:S02]  /*5e80*/  @!P1 IMAD R31, R0, R9, R31 ;  /* 0x00000009001f9224 */ /* 0x000fe400078e021f */
[----:B------:R-:W-:Y:S01]  /*5e90*/  @!P1 IMAD R29, R2, R10, R29 ;  /* 0x0000000a021d9224 */ /* 0x000fe200078e021d */
[----:B------:R-:W-:Y:S06]  /*5ea0*/  @!P0 BRA `(.L_x_107) ;  /* 0x00000000007c8947 */ /* 0x000fec0003800000 */
[----:B------:R-:W1:Y:S01]  /*5eb0*/  LDCU.64 UR8, c[0x4][0x80] ;  /* 0x01001000ff0877ac */ /* 0x000e620008000a00 */
[----:B------:R-:W-:Y:S01]  /*5ec0*/  MOV R2, 0x0 ;  /* 0x0000000000027802 */ /* 0x000fe20000000f00 */
[----:B------:R-:W-:Y:S02]  /*5ed0*/  HFMA2 R12, -RZ, RZ, 0, 5.9604644775390625e-08 ;  /* 0x00000001ff0c7431 */ /* 0x000fe400000001ff */
[----:B------:R-:W-:Y:S01]  /*5ee0*/  IMAD.MOV.U32 R8, RZ, RZ, 0x70 ;  /* 0x00000070ff087424 */ /* 0x000fe200078e00ff */
[----:B------:R2:W3:Y:S01]  /*5ef0*/  LDC.64 R14, c[0x4][R2] ;  /* 0x01000000020e7b82 */ /* 0x0004e20000000a00 */
[----:B------:R-:W4:Y:S01]  /*5f00*/  LDCU.64 UR6, c[0x4][0x88] ;  /* 0x01001100ff0677ac */ /* 0x000f220008000a00 */
[----:B------:R-:W-:Y:S01]  /*5f10*/  IMAD.MOV.U32 R13, RZ, RZ, RZ ;  /* 0x000000ffff0d7224 */ /* 0x000fe200078e00ff */
[----:B------:R-:W2:Y:S01]  /*5f20*/  LDCU.64 UR4, c[0x4][0x8] ;  /* 0x01000100ff0477ac */ /* 0x000ea20008000a00 */
[----:B-1----:R-:W-:Y:S01]  /*5f30*/  MOV R5, UR9 ;  /* 0x0000000900057c02 */ /* 0x002fe20008000f00 */
[----:B------:R-:W-:Y:S01]  /*5f40*/  IMAD.U32 R4, RZ, RZ, UR8 ;  /* 0x00000008ff047e24 */ /* 0x000fe2000f8e00ff */
[----:B----4-:R-:W-:Y:S01]  /*5f50*/  MOV R7, UR7 ;  /* 0x0000000700077c02 */ /* 0x010fe20008000f00 */
[----:B------:R-:W-:Y:S01]  /*5f60*/  IMAD.U32 R6, RZ, RZ, UR6 ;  /* 0x00000006ff067e24 */ /* 0x000fe2000f8e00ff */
[----:B--2---:R-:W-:Y:S01]  /*5f70*/  MOV R11, UR5 ;  /* 0x00000005000b7c02 */ /* 0x004fe20008000f00 */
[----:B------:R-:W-:Y:S02]  /*5f80*/  IMAD.U32 R10, RZ, RZ, UR4 ;  /* 0x00000004ff0a7e24 */ /* 0x000fe4000f8e00ff */
[----:B------:R-:W-:Y:S07]  /*5f90*/  LEPC R20, `(.L_x_108) ;  /* 0x000000001014794e */ /* 0x000fee0000000000 */
[----:B---3-5:R-:W-:Y:S05]  /*5fa0*/  CALL.ABS.NOINC R14 ;  /* 0x000000000e007343 */ /* 0x028fea0003c00000 */
.L_x_108:
[----:B------:R-:W1:Y:S01]  /*5fb0*/  LDCU.64 UR8, c[0x4][0x80] ;  /* 0x01001000ff0877ac */ /* 0x000e620008000a00 */
[----:B------:R-:W2:Y:S01]  /*5fc0*/  LDC.64 R2, c[0x4][R2] ;  /* 0x0100000002027b82 */ /* 0x000ea20000000a00 */
[----:B------:R-:W-:Y:S02]  /*5fd0*/  HFMA2 R12, -RZ, RZ, 0, 5.9604644775390625e-08 ;  /* 0x00000001ff0c7431 */ /* 0x000fe400000001ff */
[----:B------:R-:W-:Y:S02]  /*5fe0*/  IMAD.MOV.U32 R8, RZ, RZ, 0x70 ;  /* 0x00000070ff087424 */ /* 0x000fe400078e00ff */
[----:B------:R-:W-:Y:S01]  /*5ff0*/  IMAD.MOV.U32 R13, RZ, RZ, RZ ;  /* 0x000000ffff0d7224 */ /* 0x000fe200078e00ff */
[----:B------:R-:W3:Y:S01]  /*6000*/  LDCU.64 UR6, c[0x4][0x88] ;  /* 0x01001100ff0677ac */ /* 0x000ee20008000a00 */
[----:B------:R-:W4:Y:S01]  /*6010*/  LDCU.64 UR4, c[0x4][0x8] ;  /* 0x01000100ff0477ac */ /* 0x000f220008000a00 */
[----:B-1----:R-:W-:Y:S02]  /*6020*/  MOV R4, UR8 ;  /* 0x0000000800047c02 */ /* 0x002fe40008000f00 */
[----:B------:R-:W-:Y:S02]  /*6030*/  MOV R5, UR9 ;  /* 0x0000000900057c02 */ /* 0x000fe40008000f00 */
[----:B---3--:R-:W-:Y:S01]  /*6040*/  MOV R7, UR7 ;  /* 0x0000000700077c02 */ /* 0x008fe20008000f00 */
[----:B------:R-:W-:Y:S01]  /*6050*/  IMAD.U32 R6, RZ, RZ, UR6 ;  /* 0x00000006ff067e24 */ /* 0x000fe2000f8e00ff */
[----:B----4-:R-:W-:Y:S01]  /*6060*/  MOV R11, UR5 ;  /* 0x00000005000b7c02 */ /* 0x010fe20008000f00 */
[----:B------:R-:W-:Y:S02]  /*6070*/  IMAD.U32 R10, RZ, RZ, UR4 ;  /* 0x00000004ff0a7e24 */ /* 0x000fe4000f8e00ff */
[----:B------:R-:W-:Y:S07]  /*6080*/  LEPC R20, `(.L_x_107) ;  /* 0x000000001014794e */ /* 0x000fee0000000000 */
[----:B--2---:R-:W-:Y:S05]  /*6090*/  CALL.ABS.NOINC R2 ;  /* 0x0000000002007343 */ /* 0x004fea0003c00000 */
.L_x_107:
[----:B------:R-:W-:Y:S05]  /*60a0*/  BSYNC.RECONVERGENT B6 ;  /* 0x0000000000067941 */ /* 0x000fea0003800200 */
.L_x_106:
[----:B------:R-:W-:Y:S01]  /*60b0*/  ISETP.NE.U32.AND P4, PT, R54, RZ, PT ;  /* 0x000000ff3600720c */ /* 0x000fe20003f85070 */
[----:B------:R-:W-:Y:S01]  /*60c0*/  UISETP.NE.AND UP2, UPT, UR50, URZ, UPT ;  /* 0x000000ff3200728c */ /* 0x000fe2000bf45270 */
[----:B------:R-:W-:Y:S01]  /*60d0*/  ISETP.NE.U32.AND P2, PT, RZ, UR38, PT ;  /* 0x00000026ff007c0c */ /* 0x000fe2000bf45070 */
[----:B------:R-:W-:Y:S01]  /*60e0*/  UISETP.NE.U32.AND UP1, UPT, UR44, URZ, UPT ;  /* 0x000000ff2c00728c */ /* 0x000fe2000bf25070 */
[----:B------:R-:W-:Y:S01]  /*60f0*/  ISETP.NE.AND.EX P4, PT, R55, RZ, PT, P4 ;  /* 0x000000ff3700720c */ /* 0x000fe20003f85340 */
[----:B------:R-:W-:Y:S01]  /*6100*/  UPLOP3.LUT UP0, UPT, UPT, UPT, UPT, 0x40, 0x4 ;  /* 0x000000000004789c */ /* 0x000fe20003f0e870 */
[----:B------:R-:W-:Y:S01]  /*6110*/  ISETP.NE.AND.EX P2, PT, RZ, UR39, PT, P2 ;  /* 0x00000027ff007c0c */ /* 0x000fe2000bf45320 */
[----:B------:R-:W-:Y:S01]  /*6120*/  UISETP.NE.AND.EX UP1, UPT, UR45, URZ, UPT, UP1 ;  /* 0x000000ff2d00728c */ /* 0x000fe2000bf25310 */
[----:B------:R-:W-:Y:S04]  /*6130*/  PLOP3.LUT P1, PT, PT, PT, UP2, 0x80, 0x8 ;  /* 0x000000000008781c */ /* 0x000fe80003f2f028 */
[----:B------:R-:W-:Y:S06]  /*6140*/  @UP2 UPLOP3.LUT UP0, UPT, UPT, UPT, UP1, 0x80, 0x8 ;  /* 0x000000000008289c */ /* 0x000fec0003f0f010 */
[----:B------:R-:W-:Y:S01]  /*6150*/  PLOP3.LUT P0, PT, PT, PT, UP0, 0x80, 0x8 ;  /* 0x000000000008781c */ /* 0x000fe20003f0f008 */
[----:B------:R-:W-:Y:S01]  /*6160*/  @!UPT UIADD3 URZ, UPT, UPT, URZ, URZ, URZ ;  /* 0x000000fffffff290 */ /* 0x000fe2000fffe0ff */
[----:B------:R-:W-:Y:S11]  /*6170*/  BRA.U !UP1, `(.L_x_109) ;  /* 0x0000000109387547 */ /* 0x000ff6000b800000 */
[----:B------:R-:W-:Y:S01]  /*6180*/  UISETP.NE.U32.AND UP0, UPT, UR38, URZ, UPT ;  /* 0x000000ff2600728c */ /* 0x000fe2000bf05070 */
[----:B------:R-:W-:Y:S02]  /*6190*/  HFMA2 R0, -RZ, RZ, 0, 5.9604644775390625e-08 ;  /* 0x00000001ff007431 */ /* 0x000fe400000001ff */
[----:B------:R-:W-:Y:S01]  /*61a0*/  IMAD.MOV.U32 R59, RZ, RZ, 0x1 ;  /* 0x00000001ff3b7424 */ /* 0x000fe200078e00ff */
[----:B------:R-:W-:Y:S06]  /*61b0*/  UISETP.NE.AND.EX UP0, UPT, UR39, URZ, UPT, UP0 ;  /* 0x000000ff2700728c */ /* 0x000fec000bf05300 */
[----:B------:R-:W-:Y:S05]  /*61c0*/  PLOP3.LUT P3, PT, PT, PT, UP0, 0x80, 0x8 ;  /* 0x000000000008781c */ /* 0x000fea0003f6f008 */
[----:B------:R-:W1:Y:S01]  /*61d0*/  @UP0 LDCU.64 UR6, c[0x0][0x888] ;  /* 0x00011100ff0607ac */ /* 0x000e620008000a00 */
[----:B------:R-:W-:Y:S07]  /*61e0*/  @UP0 UIMAD UR4, UR36, UR44, URZ ;  /* 0x0000002c240402a4 */ /* 0x000fee000f8e02ff */
[----:B------:R-:W-:Y:S01]  /*61f0*/  @!P3 PRMT R59, R0, 0x7610, R59 ;  /* 0x00007610003bb816 */ /* 0x000fe2000000003b */
[----:B-1----:R-:W-:Y:S03]  /*6200*/  @UP0 UIMAD.WIDE UR6, UR4, 0x4, UR6 ;  /* 0x00000004040608a5 */ /* 0x002fe6000f8e0206 */
[----:B------:R-:W1:Y:S03]  /*6210*/  @!UP0 LDCU UR4, c[0x0][0x880] ;  /* 0x00011000ff0487ac */ /* 0x000e660008000800 */
[----:B------:R-:W-:Y:S01]  /*6220*/  IMAD.U32 R2, RZ, RZ, UR6 ;  /* 0x00000006ff027e24 */ /* 0x000fe2000f8e00ff */
[----:B------:R-:W-:Y:S05]  /*6230*/  MOV R3, UR7 ;  /* 0x0000000700037c02 */ /* 0x000fea0008000f00 */
[----:B-----5:R2:W5:Y:S02]  /*6240*/  @P3 LDG.E R35, desc[UR46][R2.64] ;  /* 0x0000002e02233981 */ /* 0x020564000c1e1900 */
[----:B-12---:R-:W-:Y:S02]  /*6250*/  @!P3 IMAD.U32 R35, RZ, RZ, UR4 ;  /* 0x00000004ff23be24 */ /* 0x006fe4000f8e00ff */
.L_x_109:
[----:B------:R-:W-:Y:S05]  /*6260*/  @!P4 BRA `(.L_x_110) ;  /* 0x000000000020c947 */ /* 0x000fea0003800000 */
[----:B------:R-:W-:Y:S04]  /*6270*/  ISETP.NE.U32.AND P3, PT, R52, RZ, PT ;  /* 0x000000ff3400720c */ /* 0x000fe80003f65070 */
[----:B------:R-:W-:Y:S11]  /*6280*/  ISETP.NE.AND.EX P3, PT, R53, RZ, PT, P3 ;  /* 0x000000ff3500720c */ /* 0x000ff60003f65330 */
[----:B------:R-:W-:Y:S02]  /*6290*/  @!UPT UIADD3 URZ, UPT, UPT, URZ, URZ, URZ ;  /* 0x000000fffffff290 */ /* 0x000fe4000fffe0ff */
[----:B------:R-:W1:Y:S01]  /*62a0*/  @P3 LDC.64 R2, c[0x0][0x8a8] ;  /* 0x00022a00ff023b82 */ /* 0x000e620000000a00 */
[----:B------:R-:W-:Y:S04]  /*62b0*/  @P3 IMAD R0, R54, UR36, RZ ;  /* 0x0000002436003c24 */ /* 0x000fe8000f8e02ff */
[----:B-1----:R-:W-:Y:S05]  /*62c0*/  @P3 IMAD.WIDE R2, R0, 0x4, R2 ;  /* 0x0000000400023825 */ /* 0x002fea00078e0202 */
[----:B-----5:R1:W5:Y:S02]  /*62d0*/  @P3 LDG.E R32, desc[UR46][R2.64] ;  /* 0x0000002e02203981 */ /* 0x020364000c1e1900 */
[----:B-1----:R-:W2:Y:S02]  /*62e0*/  @!P3 LDC R32, c[0x0][0x8a0] ;  /* 0x00022800ff20bb82 */ /* 0x002ea40000000800 */
.L_x_110:
[----:B-----5:R-:W-:Y:S01]  /*62f0*/  FSETP.NEU.AND P3, PT, R35, RZ, PT ;  /* 0x000000ff2300720b */ /* 0x020fe20003f6d000 */
[----:B------:R-:W-:Y:S01]  /*6300*/  IMAD.SHL.U32 R77, R64, 0x2, RZ ;  /* 0x00000002404d7824 */ /* 0x000fe200078e00ff */
[----:B------:R-:W-:Y:S01]  /*6310*/  SEL R5, RZ, 0xffffffff, P2 ;  /* 0xffffffffff057807 */ /* 0x000fe20001000000 */
[----:B------:R-:W-:Y:S01]  /*6320*/  BSSY B1, `(.L_x_111) ;  /* 0x0000034000017945 */ /* 0x000fe20003800000 */
[----:B------:R-:W-:Y:S01]  /*6330*/  @P1 LOP3.LUT P2, RZ, R59, 0xff, RZ, 0xc0, !PT ;  /* 0x000000ff3bff1812 */ /* 0x000fe2000784c0ff */
[----:B------:R-:W-:Y:S01]  /*6340*/  IMAD.MOV.U32 R39, RZ, RZ, 0x1 ;  /* 0x00000001ff277424 */ /* 0x000fe200078e00ff */
[----:B------:R-:W-:Y:S01]  /*6350*/  @P1 SEL R0, RZ, 0xffffffff, P3 ;  /* 0xffffffffff001807 */ /* 0x000fe20001800000 */
[C---:B------:R-:W-:Y:S01]  /*6360*/  IMAD R34, R30.reuse, 0x40, R33 ;  /* 0x000000401e227824 */ /* 0x040fe200078e0221 */
[----:B------:R-:W-:Y:S01]  /*6370*/  LOP3.LUT R71, R71, 0x1, RZ, 0x3c, !PT ;  /* 0x0000000147477812 */ /* 0x000fe200078e3cff */
[----:B------:R-:W-:Y:S01]  /*6380*/  IMAD.MOV.U32 R38, RZ, RZ, RZ ;  /* 0x000000ffff267224 */ /* 0x000fe200078e00ff */
[----:B------:R-:W-:Y:S02]  /*6390*/  @P0 SEL R0, R5, R0, !P2 ;  /* 0x0000000005000207 */ /* 0x000fe40005000000 */
[----:B------:R-:W-:Y:S02]  /*63a0*/  CS2R R50, SRZ ;  /* 0x0000000000327805 */ /* 0x000fe4000001ff00 */
[----:B------:R-:W-:Y:S02]  /*63b0*/  LEA R74, R30, UR48, 0x3 ;  /* 0x000000301e4a7c11 */ /* 0x000fe4000f8e18ff */
[----:B------:R-:W-:Y:S02]  /*63c0*/  CS2R R48, SRZ ;  /* 0x0000000000307805 */ /* 0x000fe4000001ff00 */
[----:B------:R-:W-:Y:S02]  /*63d0*/  @P1 LOP3.LUT R0, R0, 0x1, RZ, 0xc0, !PT ;  /* 0x0000000100001812 */ /* 0x000fe400078ec0ff */
[----:B------:R-:W-:Y:S02]  /*63e0*/  CS2R R42, SRZ ;  /* 0x00000000002a7805 */ /* 0x000fe4000001ff00 */
[----:B------:R-:W-:Y:S02]  /*63f0*/  SHF.L.U32 R3, R70, 0x1f, RZ ;  /* 0x0000001f46037819 */ /* 0x000fe400000006ff */
[----:B------:R-:W-:Y:S02]  /*6400*/  CS2R R40, SRZ ;  /* 0x0000000000287805 */ /* 0x000fe4000001ff00 */
[----:B------:R-:W-:Y:S01]  /*6410*/  ISETP.NE.U32.OR P5, PT, R0, 0x1, !P1 ;  /* 0x000000010000780c */ /* 0x000fe20004fa5470 */
[----:B------:R-:W-:Y:S01]  /*6420*/  VIADD R82, R77, UR48 ;  /* 0x000000304d527c36 */ /* 0x000fe20008000000 */
[----:B------:R-:W-:Y:S02]  /*6430*/  PLOP3.LUT P2, PT, PT, PT, UP1, 0x80, 0x8 ;  /* 0x000000000008781c */ /* 0x000fe40003f4f018 */
[----:B------:R-:W-:Y:S02]  /*6440*/  SEL R0, RZ, 0xffffffff, P3 ;  /* 0xffffffffff007807 */ /* 0x000fe40001800000 */
[----:B------:R-:W-:Y:S02]  /*6450*/  LOP3.LUT P3, R75, R59, 0xff, RZ, 0xc0, !PT ;  /* 0x000000ff3b4b7812 */ /* 0x000fe4000786c0ff */
[----:B------:R-:W-:Y:S05]  /*6460*/  P2R R78, PR, RZ, 0x20 ;  /* 0x00000020ff4e7803 */ /* 0x000fea0000000000 */
[----:B------:R-:W-:Y:S02]  /*6470*/  @P5 SHF.L.U32 R2, R71, 0x1f, RZ ;  /* 0x0000001f47025819 */ /* 0x000fe400000006ff */
[----:B------:R-:W-:Y:S02]  /*6480*/  @P2 SEL R0, R5, R0, !P3 ;  /* 0x0000000005002207 */ /* 0x000fe40005800000 */
[----:B------:R-:W1:Y:S02]  /*6490*/  @P5 SYNCS.PHASECHK.TRANS64.TRYWAIT P1, [UR48+0x70], R2 ;  /* 0x00007002ff0055a7 */ /* 0x000e640008021130 */
[----:B------:R-:W-:Y:S04]  /*64a0*/  LOP3.LUT R0, R0, 0x1, RZ, 0xc0, !PT ;  /* 0x0000000100007812 */ /* 0x000fe800078ec0ff */
[----:B------:R-:W-:Y:S04]  /*64b0*/  ISETP.NE.U32.AND P4, PT, R0, 0x1, PT ;  /* 0x000000010000780c */ /* 0x000fe80003f85070 */
[----:B------:R-:W-:Y:S01]  /*64c0*/  P2R R80, PR, RZ, 0x10 ;  /* 0x00000010ff507803 */ /* 0x000fe20000000000 */
[----:B------:R3:W4:Y:S01]  /*64d0*/  SYNCS.PHASECHK.TRANS64.TRYWAIT P0, [R74+URZ+0xe0], R3 ;  /* 0x0000e0034a0075a7 */ /* 0x00072200080011ff */
[----:B-1----:R-:W-:Y:S01]  /*64e0*/  @P5 SEL R39, RZ, 0x1, !P1 ;  /* 0x00000001ff275807 */ /* 0x002fe20004800000 */
[----:B---3--:R-:W-:Y:S06]  /*64f0*/  @!P5 BRA `(.L_x_112) ;  /* 0x000000000058d947 */ /* 0x008fec0003800000 */
[C---:B------:R-:W-:Y:S01]  /*6500*/  VIADD R0, R82.reuse, 0x200 ;  /* 0x0000020052007836 */ /* 0x040fe20000000000 */
[----:B------:R-:W-:Y:S01]  /*6510*/  LOP3.LUT P5, RZ, R65, 0x40, RZ, 0xc0, !PT ;  /* 0x0000004041ff7812 */ /* 0x000fe200078ac0ff */
[----:B------:R-:W-:Y:S01]  /*6520*/  BSSY B0, `(.L_x_113) ;  /* 0x000000e000007945 */ /* 0x000fe20003800000 */
[----:B------:R-:W-:Y:S01]  /*6530*/  ISETP.NE.AND P2, PT, R39, RZ, PT ;  /* 0x000000ff2700720c */ /* 0x000fe20003f45270 */
[----:B------:R-:W-:Y:S01]  /*6540*/  @P4 VIADD R2, R82, 0x210 ;  /* 0x0000021052024836 */ /* 0x000fe20000000000 */
[----:B------:R-:W-:Y:S01]  /*6550*/  PLOP3.LUT P1, PT, PT, PT, PT, 0x8, 0x80 ;  /* 0x000000000080781c */ /* 0x000fe20003f2e170 */
[----:B------:R-:W-:Y:S01]  /*6560*/  IMAD.MOV.U32 R51, RZ, RZ, RZ ;  /* 0x000000ffff337224 */ /* 0x000fe200078e00ff */
[----:B------:R-:W-:Y:S02]  /*6570*/  @P4 PLOP3.LUT P1, PT, P5, PT, PT, 0x80, 0x8 ;  /* 0x000000000008481c */ /* 0x000fe40002f2f070 */
[----:B------:R-:W-:Y:S02]  /*6580*/  CS2R R48, SRZ ;  /* 0x0000000000307805 */ /* 0x000fe4000001ff00 */
[----:B------:R-:W-:Y:S02]  /*6590*/  CS2R R42, SRZ ;  /* 0x00000000002a7805 */ /* 0x000fe4000001ff00 */
[----:B------:R-:W-:Y:S07]  /*65a0*/  CS2R R40, SRZ ;  /* 0x0000000000287805 */ /* 0x000fee000001ff00 */
[----:B------:R-:W-:Y:S01]  /*65b0*/  @P1 VIADD R2, R0, 0xfffffff0 ;  /* 0xfffffff000021836 */ /* 0x000fe20000000000 */
[----:B------:R-:W-:Y:S06]  /*65c0*/  @P2 BRA `(.L_x_114) ;  /* 0x00000000000c2947 */ /* 0x000fec0003800000 */
[----:B------:R-:W-:Y:S04]  /*65d0*/  SHF.L.U32 R5, R71, 0x1f, RZ ;  /* 0x0000001f47057819 */ /* 0x000fe800000006ff */
[----:B------:R-:W1:Y:S02]  /*65e0*/  SYNCS.PHASECHK.TRANS64.TRYWAIT P1, [UR48+0x70], R5 ;  /* 0x00007005ff0075a7 */ /* 0x000e640008021130 */
[----:B-1----:R-:W-:Y:S05]  /*65f0*/  @!P1 BRA `(.L_x_115) ;  /* 0x00000030007c9947 */ /* 0x002fea0003800000 */
.L_x_114:
[----:B------:R-:W-:Y:S05]  /*6600*/  BSYNC B0 ;  /* 0x0000000000007941 */ /* 0x000fea0003800000 */
.L_x_113:
[----:B------:R-:W-:Y:S01]  /*6610*/  ISETP.NE.AND P1, PT, R80, RZ, PT ;  /* 0x000000ff5000720c */ /* 0x000fe20003f25270 */
[----:B------:R-:W-:Y:S11]  /*6620*/  HFMA2 R38, -RZ, RZ, 0, 5.9604644775390625e-08 ;  /* 0x00000001ff267431 */ /* 0x000ff600000001ff */
[----:B------:R-:W-:Y:S01]  /*6630*/  @!UPT UIADD3 URZ, UPT, UPT, URZ, URZ, URZ ;  /* 0x000000fffffff290 */ /* 0x000fe2000fffe0ff */
[----:B------:R3:W1:Y:S04]  /*6640*/  @P1 LDS.128 R48, [R2] ;  /* 0x0000000002301984 */ /* 0x0006680000000c00 */
[----:B------:R3:W1:Y:S02]  /*6650*/  @P1 LDS.128 R40, [R77+UR48+0x200] ;  /* 0x000200304d281984 */ /* 0x0006640008000c00 */
.L_x_112:
[----:B------:R-:W-:Y:S05]  /*6660*/  BSYNC B1 ;  /* 0x0000000000017941 */ /* 0x000fea0003800000 */
.L_x_111:
[----:B-1----:R-:W-:Y:S04]  /*6670*/  SHF.R.U32.HI R5, RZ, 0x15, R34 ;  /* 0x00000015ff057819 */ /* 0x002fe80000011622 */
[----:B------:R-:W-:Y:S01]  /*6680*/  LOP3.LUT P1, RZ, R5, 0x3, R66, 0x48, !PT ;  /* 0x0000000305ff7812 */ /* 0x000fe20007824842 */
[----:B------:R-:W-:Y:S01]  /*6690*/  @!UPT UIADD3 URZ, UPT, UPT, URZ, URZ, URZ ;  /* 0x000000fffffff290 */ /* 0x000fe2000fffe0ff */
[----:B----4-:R-:W-:Y:S11]  /*66a0*/  @P0 BRA `(.L_x_116) ;  /* 0x0000000000080947 */ /* 0x010ff60003800000 */
[----:B------:R-:W1:Y:S02]  /*66b0*/  SYNCS.PHASECHK.TRANS64.TRYWAIT P0, [R74+URZ+0xe0], R3 ;  /* 0x0000e0034a0075a7 */ /* 0x000e6400080011ff */
[----:B-1----:R-:W-:Y:S05]  /*66c0*/  @!P0 BRA `(.L_x_117) ;  /* 0x0000003000608947 */ /* 0x002fea0003800000 */
.L_x_116:
[----:B------:R-:W-:Y:S05]  /*66d0*/  @!P1 BRA `(.L_x_118) ;  /* 0x0000000000409947 */ /* 0x000fea0003800000 */
[----:B------:R-:W4:Y:S01]  /*66e0*/  LDCU.64 UR8, c[0x4][0x70] ;  /* 0x01000e00ff0877ac */ /* 0x000f220008000a00 */
[----:B-1----:R-:W-:Y:S01]  /*66f0*/  MOV R3, 0x0 ;  /* 0x0000000000037802 */ /* 0x002fe20000000f00 */
[----:B------:R-:W-:Y:S02]  /*6700*/  HFMA2 R12, -RZ, RZ, 0, 5.9604644775390625e-08 ;  /* 0x00000001ff0c7431 */ /* 0x000fe400000001ff */
[----:B------:R-:W-:Y:S02]  /*6710*/  IMAD.MOV.U32 R8, RZ, RZ, 0x192 ;  /* 0x00000192ff087424 */ /* 0x000fe400078e00ff */
[----:B------:R-:W-:Y:S01]  /*6720*/  IMAD.MOV.U32 R13, RZ, RZ, RZ ;  /* 0x000000ffff0d7224 */ /* 0x000fe200078e00ff */
[----:B------:R-:W1:Y:S01]  /*6730*/  LDCU.64 UR6, c[0x4][0x78] ;  /* 0x01000f00ff0677ac */ /* 0x000e620008000a00 */
[----:B---3--:R-:W3:Y:S01]  /*6740*/  LDC.64 R2, c[0x4][R3] ;  /* 0x0100000003027b82 */ /* 0x008ee20000000a00 */
[----:B------:R-:W5:Y:S01]  /*6750*/  LDCU.64 UR4, c[0x4][0x10] ;  /* 0x01000200ff0477ac */ /* 0x000f620008000a00 */
[----:B----4-:R-:W-:Y:S01]  /*6760*/  MOV R5, UR9 ;  /* 0x0000000900057c02 */ /* 0x010fe20008000f00 */
[----:B------:R-:W-:Y:S01]  /*6770*/  IMAD.U32 R4, RZ, RZ, UR8 ;  /* 0x00000008ff047e24 */ /* 0x000fe2000f8e00ff */
[----:B-1----:R-:W-:Y:S01]  /*6780*/  MOV R7, UR7 ;  /* 0x0000000700077c02 */ /* 0x002fe20008000f00 */
[----:B------:R-:W-:Y:S01]  /*6790*/  IMAD.U32 R6, RZ, RZ, UR6 ;  /* 0x00000006ff067e24 */ /* 0x000fe2000f8e00ff */
[----:B-----5:R-:W-:Y:S01]  /*67a0*/  MOV R11, UR5 ;  /* 0x00000005000b7c02 */ /* 0x020fe20008000f00 */
[----:B------:R-:W-:Y:S02]  /*67b0*/  IMAD.U32 R10, RZ, RZ, UR4 ;  /* 0x00000004ff0a7e24 */ /* 0x000fe4000f8e00ff */
[----:B------:R-:W-:Y:S07]  /*67c0*/  LEPC R20, `(.L_x_118) ;  /* 0x000000001014794e */ /* 0x000fee0000000000 */
[----:B--23--:R-:W-:Y:S05]  /*67d0*/  CALL.ABS.NOINC R2 ;  /* 0x0000000002007343 */ /* 0x00cfea0003c00000 */
.L_x_118:
[----:B------:R-:W-:Y:S05]  /*67e0*/  WARPSYNC.ALL ;  /* 0x0000000000007948 */ /* 0x000fea0003800000 */
[----:B------:R-:W-:Y:S01]  /*67f0*/  R2UR UR4, R34 ;  /* 0x00000000220472ca */ /* 0x000fe200000e0000 */
[--C-:B------:R-:W-:Y:S01]  /*6800*/  HADD2.F32 R20, -RZ, R40.reuse.H0_H0 ;  /* 0x20000028ff147230 */ /* 0x100fe20000004100 */
[----:B------:R-:W-:Y:S01]  /*6810*/  MOV R81, 0x10 ;  /* 0x0000001000517802 */ /* 0x000fe20000000f00 */
[----:B------:R-:W-:Y:S01]  /*6820*/  HADD2.F32 R21, -RZ, R40.H1_H1 ;  /* 0x30000028ff157230 */ /* 0x000fe20000004100 */
[----:B------:R-:W-:Y:S01]  /*6830*/  LOP3.LUT P6, RZ, R65, 0x40, RZ, 0xc0, !PT ;  /* 0x0000004041ff7812 */ /* 0x000fe200078cc0ff */
[----:B------:R-:W-:Y:S01]  /*6840*/  HADD2.F32 R36, -RZ, R41.H1_H1 ;  /* 0x30000029ff247230 */ /* 0x000fe20000004100 */
[----:B------:R-:W-:Y:S01]  /*6850*/  ISETP.NE.AND P0, PT, R72, RZ, PT ;  /* 0x000000ff4800720c */ /* 0x000fe20003f05270 */
[----:B------:R-:W-:Y:S01]  /*6860*/  HADD2.F32 R37, -RZ, R43.H0_H0 ;  /* 0x2000002bff257230 */ /* 0x000fe20000004100 */
[----:B------:R-:W-:Y:S01]  /*6870*/  SEL R81, R81, 0xfffffff0, !P6 ;  /* 0xfffffff051517807 */ /* 0x000fe20007000000 */
[----:B------:R-:W-:Y:S03]  /*6880*/  BSSY.RECONVERGENT B0, `(.L_x_119) ;  /* 0x000004f000007945 */ /* 0x000fe60003800200 */
[----:B------:R-:W-:Y:S01]  /*6890*/  IADD3 R79, PT, PT, R82, R81, RZ ;  /* 0x00000051524f7210 */ /* 0x000fe20007ffe0ff */
[----:B------:R-:W2:Y:S02]  /*68a0*/  LDTM.x16 R4, tmem[UR4] ;  /* 0x00000004000479ee */ /* 0x000ea40008240000 */
[C---:B--2---:R-:W-:Y:S01]  /*68b0*/  FMUL R0, R32.reuse, R4 ;  /* 0x0000000420007220 */ /* 0x044fe20000400000 */
[C---:B---3--:R-:W-:Y:S01]  /*68c0*/  FMUL R2, R32.reuse, R5 ;  /* 0x0000000520027220 */ /* 0x048fe20000400000 */
[C---:B-1----:R-:W-:Y:S01]  /*68d0*/  FMUL R3, R32.reuse, R6 ;  /* 0x0000000620037220 */ /* 0x042fe20000400000 */
[C---:B------:R-:W-:Y:S01]  /*68e0*/  FMUL R7, R32.reuse, R7 ;  /* 0x0000000720077220 */ /* 0x040fe20000400000 */
[C---:B------:R-:W-:Y:S01]  /*68f0*/  FFMA R0, R35.reuse, R20, R0 ;  /* 0x0000001423007223 */ /* 0x040fe20000000000 */
[----:B------:R-:W-:Y:S02]  /*6900*/  HADD2.F32 R20, -RZ, R41.H0_H0 ;  /* 0x20000029ff147230 */ /* 0x000fe40000004100 */
[C---:B------:R-:W-:Y:S01]  /*6910*/  FFMA R2, R35.reuse, R21, R2 ;  /* 0x0000001523027223 */ /* 0x040fe20000000002 */
[--C-:B------:R-:W-:Y:S02]  /*6920*/  HADD2.F32 R21, -RZ, R42.reuse.H0_H0 ;  /* 0x2000002aff157230 */ /* 0x100fe40000004100 */
[C---:B------:R-:W-:Y:S01]  /*6930*/  FMUL R4, R32.reuse, R8 ;  /* 0x0000000820047220 */ /* 0x040fe20000400000 */
[C---:B------:R-:W-:Y:S01]  /*6940*/  FMUL R5, R32.reuse, R9 ;  /* 0x0000000920057220 */ /* 0x040fe20000400000 */
[C---:B------:R-:W-:Y:S01]  /*6950*/  FFMA R3, R35.reuse, R20, R3 ;  /* 0x0000001423037223 */ /* 0x040fe20000000003 */
[----:B------:R-:W-:Y:S02]  /*6960*/  HADD2.F32 R20, -RZ, R42.H1_H1 ;  /* 0x3000002aff147230 */ /* 0x000fe40000004100 */
[C---:B------:R-:W-:Y:S01]  /*6970*/  FFMA R7, R35.reuse, R36, R7 ;  /* 0x0000002423077223 */ /* 0x040fe20000000007 */
[C---:B------:R-:W-:Y:S01]  /*6980*/  FMUL R6, R32.reuse, R10 ;  /* 0x0000000a20067220 */ /* 0x040fe20000400000 */
[----:B------:R-:W-:Y:S02]  /*6990*/  HADD2.F32 R36, -RZ, R43.H1_H1 ;  /* 0x3000002bff247230 */ /* 0x000fe40000004100 */
[C---:B------:R-:W-:Y:S01]  /*69a0*/  FMUL R11, R32.reuse, R11 ;  /* 0x0000000b200b7220 */ /* 0x040fe20000400000 */
[C---:B------:R-:W-:Y:S01]  /*69b0*/  FFMA R4, R35.reuse, R21, R4 ;  /* 0x0000001523047223 */ /* 0x040fe20000000004 */
[C---:B------:R-:W-:Y:S01]  /*69c0*/  FFMA R5, R35.reuse, R20, R5 ;  /* 0x0000001423057223 */ /* 0x040fe20000000005 */
[C---:B------:R-:W-:Y:S01]  /*69d0*/  FFMA R6, R35.reuse, R37, R6 ;  /* 0x0000002523067223 */ /* 0x040fe20000000006 */
[--C-:B------:R-:W-:Y:S02]  /*69e0*/  HADD2.F32 R20, -RZ, R48.reuse.H0_H0 ;  /* 0x20000030ff147230 */ /* 0x100fe40000004100 */
[C---:B------:R-:W-:Y:S01]  /*69f0*/  FFMA R11, R35.reuse, R36, R11 ;  /* 0x00000024230b7223 */ /* 0x040fe2000000000b */
[C---:B------:R-:W-:Y:S01]  /*6a00*/  FMUL R8, R32.reuse, R12 ;  /* 0x0000000c20087220 */ /* 0x040fe20000400000 */
[----:B------:R-:W-:Y:S02]  /*6a10*/  HADD2.F32 R36, -RZ, R48.H1_H1 ;  /* 0x30000030ff247230 */ /* 0x000fe40000004100 */
[C---:B------:R-:W-:Y:S01]  /*6a20*/  FMUL R9, R32.reuse, R13 ;  /* 0x0000000d20097220 */ /* 0x040fe20000400000 */
[--C-:B------:R-:W-:Y:S02]  /*6a30*/  HADD2.F32 R21, -RZ, R49.reuse.H0_H0 ;  /* 0x20000031ff157230 */ /* 0x100fe40000004100 */
[C---:B------:R-:W-:Y:S01]  /*6a40*/  FMUL R10, R32.reuse, R14 ;  /* 0x0000000e200a7220 */ /* 0x040fe20000400000 */
[C---:B------:R-:W-:Y:S01]  /*6a50*/  FFMA R8, R35.reuse, R20, R8 ;  /* 0x0000001423087223 */ /* 0x040fe20000000008 */
[----:B------:R-:W-:Y:S02]  /*6a60*/  HADD2.F32 R20, -RZ, R49.H1_H1 ;  /* 0x30000031ff147230 */ /* 0x000fe40000004100 */
[C---:B------:R-:W-:Y:S01]  /*6a70*/  FFMA R9, R35.reuse, R36, R9 ;  /* 0x0000002423097223 */ /* 0x040fe20000000009 */
[C---:B------:R-:W-:Y:S01]  /*6a80*/  FMUL R15, R32.reuse, R15 ;  /* 0x0000000f200f7220 */ /* 0x040fe20000400000 */
[C---:B------:R-:W-:Y:S01]  /*6a90*/  FFMA R10, R35.reuse, R21, R10 ;  /* 0x00000015230a7223 */ /* 0x040fe2000000000a */
[--C-:B------:R-:W-:Y:S02]  /*6aa0*/  HADD2.F32 R21, -RZ, R50.reuse.H0_H0 ;  /* 0x20000032ff157230 */ /* 0x100fe40000004100 */
[C---:B------:R-:W-:Y:S01]  /*6ab0*/  FMUL R12, R32.reuse, R16 ;  /* 0x00000010200c7220 */ /* 0x040fe20000400000 */
[----:B------:R-:W-:Y:S02]  /*6ac0*/  HADD2.F32 R36, -RZ, R50.H1_H1 ;  /* 0x30000032ff247230 */ /* 0x000fe40000004100 */
[C---:B------:R-:W-:Y:S01]  /*6ad0*/  FFMA R15, R35.reuse, R20, R15 ;  /* 0x00000014230f7223 */ /* 0x040fe2000000000f */
[C---:B------:R-:W-:Y:S01]  /*6ae0*/  FMUL R13, R32.reuse, R17 ;  /* 0x00000011200d7220 */ /* 0x040fe20000400000 */
[--C-:B------:R-:W-:Y:S02]  /*6af0*/  HADD2.F32 R37, -RZ, R51.reuse.H0_H0 ;  /* 0x20000033ff257230 */ /* 0x100fe40000004100 */
[C---:B------:R-:W-:Y:S01]  /*6b00*/  FMUL R14, R32.reuse, R18 ;  /* 0x00000012200e7220 */ /* 0x040fe20000400000 */
[----:B------:R-:W-:Y:S02]  /*6b10*/  HADD2.F32 R20, -RZ, R51.H1_H1 ;  /* 0x30000033ff147230 */ /* 0x000fe40000004100 */
[----:B------:R-:W-:Y:S01]  /*6b20*/  FMUL R19, R32, R19 ;  /* 0x0000001320137220 */ /* 0x000fe20000400000 */
[----:B------:R-:W-:Y:S01]  /*6b30*/  F2FP.F16.F32.PACK_AB R44, R2, R0 ;  /* 0x00000000022c723e */ /* 0x000fe200000000ff */
[----:B------:R-:W-:Y:S01]  /*6b40*/  FFMA R12, R35, R21, R12 ;  /* 0x00000015230c7223 */ /* 0x000fe2000000000c */
[----:B------:R-:W-:Y:S01]  /*6b50*/  F2FP.F16.F32.PACK_AB R45, R7, R3 ;  /* 0x00000003072d723e */ /* 0x000fe200000000ff */
[----:B------:R-:W-:Y:S01]  /*6b60*/  FFMA R13, R35, R36, R13 ;  /* 0x00000024230d7223 */ /* 0x000fe2000000000d */
[----:B------:R-:W-:Y:S01]  /*6b70*/  F2FP.F16.F32.PACK_AB R46, R5, R4 ;  /* 0x00000004052e723e */ /* 0x000fe200000000ff */
[----:B------:R-:W-:Y:S01]  /*6b80*/  FFMA R14, R35, R37, R14 ;  /* 0x00000025230e7223 */ /* 0x000fe2000000000e */
[----:B------:R-:W-:Y:S01]  /*6b90*/  F2FP.F16.F32.PACK_AB R47, R11, R6 ;  /* 0x000000060b2f723e */ /* 0x000fe200000000ff */
[----:B------:R-:W-:Y:S01]  /*6ba0*/  FFMA R19, R35, R20, R19 ;  /* 0x0000001423137223 */ /* 0x000fe20000000013 */
[----:B------:R-:W-:Y:S02]  /*6bb0*/  F2FP.F16.F32.PACK_AB R84, R9, R8 ;  /* 0x000000080954723e */ /* 0x000fe400000000ff */
[----:B------:R-:W-:Y:S01]  /*6bc0*/  F2FP.F16.F32.PACK_AB R85, R15, R10 ;  /* 0x0000000a0f55723e */ /* 0x000fe200000000ff */
[----:B------:R1:W-:Y:S01]  /*6bd0*/  STS.128 [R77+UR48+0x200], R44 ;  /* 0x0002002c4d007988 */ /* 0x0003e20008000c30 */
[----:B------:R-:W-:Y:S02]  /*6be0*/  F2FP.F16.F32.PACK_AB R86, R13, R12 ;  /* 0x0000000c0d56723e */ /* 0x000fe400000000ff */
[----:B------:R-:W-:Y:S05]  /*6bf0*/  F2FP.F16.F32.PACK_AB R87, R19, R14 ;  /* 0x0000000e1357723e */ /* 0x000fea00000000ff */
[----:B------:R1:W-:Y:S01]  /*6c00*/  STS.128 [R79+0x200], R84 ;  /* 0x000200544f007388 */ /* 0x0003e20000000c00 */
[----:B------:R-:W-:Y:S01]  /*6c10*/  @!PT LDS RZ, [RZ] ;  /* 0x00000000fffff984 */ /* 0x000fe20000000800 */
[----:B------:R-:W-:Y:S01]  /*6c20*/  @!PT LDS RZ, [RZ] ;  /* 0x00000000fffff984 */ /* 0x000fe20000000800 */
[----:B------:R-:W-:Y:S01]  /*6c30*/  @!PT LDS RZ, [RZ] ;  /* 0x00000000fffff984 */ /* 0x000fe20000000800 */
[----:B------:R-:W-:Y:S01]  /*6c40*/  @!PT LDS RZ, [RZ] ;  /* 0x00000000fffff984 */ /* 0x000fe20000000800 */
[----:B------:R2:W-:Y:S07]  /*6c50*/  MEMBAR.ALL.CTA ;  /* 0x0000000000007992 */ /* 0x0005ee0000008000 */
[----:B--2---:R-:W2:Y:S02]  /*6c60*/  FENCE.VIEW.ASYNC.S ;  /* 0x00000000000073c6 */ /* 0x004ea40000000000 */
[----:B--2---:R-:W-:Y:S06]  /*6c70*/  BAR.SYNC.DEFER_BLOCKING 0x1, 0x80 ;  /* 0x0042000000007b1d */ /* 0x004fec0000010000 */
[----:B------:R-:W-:Y:S05]  /*6c80*/  @P0 BRA `(.L_x_120) ;  /* 0x0000000000380947 */ /* 0x000fea0003800000 */
[----:B------:R-:W-:Y:S02]  /*6c90*/  UIADD3 UR4, UPT, UPT, UR48, 0x200, URZ ;  /* 0x0000020030047890 */ /* 0x000fe4000fffe0ff */
[----:B------:R-:W-:Y:S01]  /*6ca0*/  UIADD3 UR8, UP0, UPT, UR52, 0x680, URZ ;  /* 0x0000068034087890 */ /* 0x000fe2000ff1e0ff */
[----:B------:R-:W-:Y:S01]  /*6cb0*/  UMOV UR43, UR36 ;  /* 0x00000024002b7c82 */ /* 0x000fe20008000000 */
[----:B------:R-:W-:Y:S02]  /*6cc0*/  UIADD3 UR5, UPT, UPT, UR41, 0x40, URZ ;  /* 0x0000004029057890 */ /* 0x000fe4000fffe0ff */
[----:B------:R-:W-:Y:S01]  /*6cd0*/  MOV R67, UR4 ;  /* 0x0000000400437c02 */ /* 0x000fe20008000f00 */
[----:B------:R-:W-:Y:S02]  /*6ce0*/  UIADD3.X UR9, UPT, UPT, URZ, UR53, URZ, UP0, !UPT ;  /* 0x00000035ff097290 */ /* 0x000fe400087fe4ff */
[----:B------:R-:W-:Y:S01]  /*6cf0*/  UIADD3 UR4, UPT, UPT, UR48, 0xa00, URZ ;  /* 0x00000a0030047890 */ /* 0x000fe2000fffe0ff */
[----:B------:R-:W-:Y:S01]  /*6d00*/  R2UR UR40, R67 ;  /* 0x00000000432872ca */ /* 0x000fe200000e0000 */
[----:B------:R-:W-:Y:S01]  /*6d10*/  UMOV UR6, UR42 ;  /* 0x0000002a00067c82 */ /* 0x000fe20008000000 */
[----:B------:R-:W-:Y:S11]  /*6d20*/  UMOV UR7, UR36 ;  /* 0x0000002400077c82 */ /* 0x000ff60008000000 */
[----:B------:R2:W-:Y:S01]  /*6d30*/  UTMASTG.3D [UR40], [UR8] ;  /* 0x00000028080073b5 */ /* 0x0005e20008010000 */
[----:B------:R2:W-:Y:S01]  /*6d40*/  UTMASTG.3D [UR4], [UR8] ;  /* 0x00000004080073b5 */ /* 0x0005e20008010000 */
[----:B------:R0:W-:Y:S01]  /*6d50*/  UTMACMDFLUSH ;  /* 0x00000000000079b7 */ /* 0x0001e20000000000 */
[----:B--2---:R-:W-:Y:S04]  /*6d60*/  DEPBAR.LE SB0, 0x1 ;  /* 0x000080400000791a */ /* 0x004fe80000000000 */
.L_x_120:
[----:B------:R-:W-:Y:S05]  /*6d70*/  BSYNC.RECONVERGENT B0 ;  /* 0x0000000000007941 */ /* 0x000fea0003800200 */
.L_x_119:
[----:B------:R-:W-:Y:S01]  /*6d80*/  BAR.SYNC.DEFER_BLOCKING 0x1, 0x80 ;  /* 0x0042000000007b1d */ /* 0x000fe20000010000 */
[----:B------:R-:W-:Y:S01]  /*6d90*/  ISETP.NE.AND P1, PT, R78, RZ, PT ;  /* 0x000000ff4e00720c */ /* 0x000fe20003f25270 */
[----:B------:R-:W-:Y:S01]  /*6da0*/  UISETP.NE.AND UP0, UPT, UR49, URZ, UPT ;  /* 0x000000ff3100728c */ /* 0x000fe2000bf05270 */
[----:B------:R-:W-:Y:S11]  /*6db0*/  LEA R3, R38, UR48, 0x3 ;  /* 0x0000003026037c11 */ /* 0x000ff6000f8e18ff */
[----:B------:R-:W-:Y:S01]  /*6dc0*/  @P1 SHF.L.U32 R2, R71, 0x1f, RZ ;  /* 0x0000001f47021819 */ /* 0x000fe200000006ff */
[----:B------:R-:W-:Y:S06]  /*6dd0*/  BRA.U !UP0, `(.L_x_121) ;  /* 0x0000000108247547 */ /* 0x000fec000b800000 */
[----:B------:R-:W-:Y:S01]  /*6de0*/  IMAD.U32 R5, RZ, RZ, UR51 ;  /* 0x00000033ff057e24 */ /* 0x000fe2000f8e00ff */
[----:B------:R-:W-:Y:S01]  /*6df0*/  MOV R0, UR37 ;  /* 0x0000002500007c02 */ /* 0x000fe20008000f00 */
[----:B------:R-:W-:Y:S03]  /*6e00*/  UIADD3 UR51, UPT, UPT, UR51, 0x1, URZ ;  /* 0x0000000133337890 */ /* 0x000fe6000fffe0ff */
[----:B------:R-:W-:Y:S01]  /*6e10*/  @P1 LEA R5, R5, UR48, 0x3 ;  /* 0x0000003005051c11 */ /* 0x000fe2000f8e18ff */
[----:B------:R-:W-:Y:S04]  /*6e20*/  UISETP.NE.AND UP0, UPT, UR51, 0x4, UPT ;  /* 0x000000043300788c */ /* 0x000fe8000bf05270 */
[----:B------:R-:W-:Y:S01]  /*6e30*/  @P1 VIADD R5, R5, 0x90 ;  /* 0x0000009005051836 */ /* 0x000fe20000000000 */
[----:B------:R-:W-:Y:S04]  /*6e40*/  USEL UR51, UR51, URZ, UP0 ;  /* 0x000000ff33337287 */ /* 0x000fe80008000000 */
[----:B------:R-:W-:Y:S04]  /*6e50*/  @P1 PRMT R0, R0, 0x654, R5 ;  /* 0x0000065400001816 */ /* 0x000fe80000000005 */
[----:B------:R2:W-:Y:S04]  /*6e60*/  @P1 SYNCS.ARRIVE.TRANS64.RED.A1T0 RZ, [R0+URZ], RZ ;  /* 0x000000ff00ff19a7 */ /* 0x0005e800081004ff */
.L_x_121:
[----:B------:R-:W3:Y:S01]  /*6e70*/  @P1 SYNCS.PHASECHK.TRANS64.TRYWAIT P0, [R3+URZ+0x70], R2 ;  /* 0x00007002030015a7 */ /* 0x000ee200080011ff */
[----:B------:R-:W-:Y:S01]  /*6e80*/  BSSY B1, `(.L_x_122) ;  /* 0x0000012000017945 */ /* 0x000fe20003800000 */
[----:B---3--:R-:W-:Y:S03]  /*6e90*/  @P1 SEL R39, RZ, 0x1, !P0 ;  /* 0x00000001ff271807 */ /* 0x008fe60004000000 */
[----:B------:R-:W-:Y:S05]  /*6ea0*/  @!P1 BRA `(.L_x_123) ;  /* 0x00000000003c9947 */ /* 0x000fea0003800000 */
[----:B------:R-:W-:Y:S01]  /*6eb0*/  ISETP.NE.AND P1, PT, R80, RZ, PT ;  /* 0x000000ff5000720c */ /* 0x000fe20003f25270 */
[----:B------:R-:W-:Y:S01]  /*6ec0*/  BSSY B0, `(.L_x_124) ;  /* 0x0000009000007945 */ /* 0x000fe20003800000 */
[----:B------:R-:W-:Y:S11]  /*6ed0*/  ISETP.NE.AND P0, PT, R39, RZ, PT ;  /* 0x000000ff2700720c */ /* 0x000ff60003f05270 */
[----:B------:R-:W-:Y:S05]  /*6ee0*/  @P1 IMAD R4, R38, 0x1000, R77 ;  /* 0x0000100026041824 */ /* 0x000fea00078e024d */
[----:B------:R-:W-:Y:S05]  /*6ef0*/  @P1 IADD3 R2, PT, PT, R4, UR48, RZ ;  /* 0x0000003004021c10 */ /* 0x000fea000fffe0ff */
[----:B------:R-:W-:Y:S01]  /*6f00*/  @P1 IMAD.IADD R2, R81, 0x1, R2 ;  /* 0x0000000151021824 */ /* 0x000fe200078e0202 */
[----:B------:R-:W-:Y:S06]  /*6f10*/  @P0 BRA `(.L_x_125) ;  /* 0x00000000000c0947 */ /* 0x000fec0003800000 */
[----:B--2---:R-:W-:Y:S04]  /*6f20*/  SHF.L.U32 R0, R71, 0x1f, RZ ;  /* 0x0000001f47007819 */ /* 0x004fe800000006ff */
[----:B------:R-:W2:Y:S02]  /*6f30*/  SYNCS.PHASECHK.TRANS64.TRYWAIT P0, [R3+URZ+0x70], R0 ;  /* 0x00007000030075a7 */ /* 0x000ea400080011ff */
[----:B--2---:R-:W-:Y:S05]  /*6f40*/  @!P0 BRA `(.L_x_126) ;  /* 0x0000002800548947 */ /* 0x004fea0003800000 */
.L_x_125:
[----:B------:R-:W-:Y:S05]  /*6f50*/  BSYNC B0 ;  /* 0x0000000000007941 */ /* 0x000fea0003800000 */
.L_x_124:
[----:B------:R-:W-:Y:S02]  /*6f60*/  ISETP.NE.AND P0, PT, R80, RZ, PT ;  /* 0x000000ff5000720c */ /* 0x000fe40003f05270 */
[----:B------:R-:W-:Y:S11]  /*6f70*/  IADD3 R38, PT, PT, R38, 0x1, RZ ;  /* 0x0000000126267810 */ /* 0x000ff60007ffe0ff */
[----:B------:R3:W4:Y:S04]  /*6f80*/  @P0 LDS.128 R40, [R4+UR48+0x200] ;  /* 0x0002003004280984 */ /* 0x0007280008000c00 */
[----:B------:R3:W1:Y:S02]  /*6f90*/  @P0 LDS.128 R48, [R2+0x200] ;  /* 0x0002000002300984 */ /* 0x0006640000000c00 */
.L_x_123:
[----:B------:R-:W-:Y:S05]  /*6fa0*/  BSYNC B1 ;  /* 0x0000000000017941 */ /* 0x000fea0003800000 */
.L_x_122:
[----:B--2---:R-:W-:Y:S05]  /*6fb0*/  VIADD R3, R34, 0x10 ;  /* 0x0000001022037836 */ /* 0x004fea0000000000 */
[----:B------:R-:W-:Y:S04]  /*6fc0*/  SHF.R.U32.HI R3, RZ, 0x15, R3 ;  /* 0x00000015ff037819 */ /* 0x000fe80000011603 */
[----:B------:R-:W-:Y:S11]  /*6fd0*/  LOP3.LUT P0, RZ, R3, 0x3, R66, 0x48, !PT ;  /* 0x0000000303ff7812 */ /* 0x000ff60007804842 */
[----:B------:R-:W-:Y:S02]  /*6fe0*/  @!UPT UIADD3 URZ, UPT, UPT, URZ, URZ, URZ ;  /* 0x000000fffffff290 */ /* 0x000fe4000fffe0ff */
[----:B------:R-:W-:Y:S05]  /*6ff0*/  @!P0 BRA `(.L_x_127) ;  /* 0x0000000000408947 */ /* 0x000fea0003800000 */
[----:B------:R-:W2:Y:S01]  /*7000*/  LDCU.64 UR8, c[0x4][0x70] ;  /* 0x01000e00ff0877ac */ /* 0x000ea20008000a00 */
[----:B------:R-:W-:Y:S01]  /*7010*/  MOV R3, 0x0 ;  /* 0x0000000000037802 */ /* 0x000fe20000000f00 */
[----:B------:R-:W-:Y:S02]  /*7020*/  HFMA2 R12, -RZ, RZ, 0, 5.9604644775390625e-08 ;  /* 0x00000001ff0c7431 */ /* 0x000fe400000001ff */
[----:B------:R-:W-:Y:S02]  /*7030*/  IMAD.MOV.U32 R8, RZ, RZ, 0x192 ;  /* 0x00000192ff087424 */ /* 0x000fe400078e00ff */
[----:B------:R-:W-:Y:S01]  /*7040*/  IMAD.MOV.U32 R13, RZ, RZ, RZ ;  /* 0x000000ffff0d7224 */ /* 0x000fe200078e00ff */
[----:B------:R-:W5:Y:S01]  /*7050*/  LDCU.64 UR6, c[0x4][0x78] ;  /* 0x01000f00ff0677ac */ /* 0x000f620008000a00 */
[----:B---3--:R-:W3:Y:S01]  /*7060*/  LDC.64 R2, c[0x4][R3] ;  /* 0x0100000003027b82 */ /* 0x008ee20000000a00 */
[----:B------:R-:W4:Y:S01]  /*7070*/  LDCU.64 UR4, c[0x4][0x10] ;  /* 0x01000200ff0477ac */ /* 0x000f220008000a00 */
[----:B--2---:R-:W-:Y:S01]  /*7080*/  MOV R5, UR9 ;  /* 0x0000000900057c02 */ /* 0x004fe20008000f00 */
[----:B------:R-:W-:Y:S01]  /*7090*/  IMAD.U32 R4, RZ, RZ, UR8 ;  /* 0x00000008ff047e24 */ /* 0x000fe2000f8e00ff */
[----:B-----5:R-:W-:Y:S01]  /*70a0*/  MOV R7, UR7 ;  /* 0x0000000700077c02 */ /* 0x020fe20008000f00 */
[----:B------:R-:W-:Y:S01]  /*70b0*/  IMAD.U32 R6, RZ, RZ, UR6 ;  /* 0x00000006ff067e24 */ /* 0x000fe2000f8e00ff */
[----:B----4-:R-:W-:Y:S01]  /*70c0*/  MOV R11, UR5 ;  /* 0x00000005000b7c02 */ /* 0x010fe20008000f00 */
[----:B------:R-:W-:Y:S02]  /*70d0*/  IMAD.U32 R10, RZ, RZ, UR4 ;  /* 0x00000004ff0a7e24 */ /* 0x000fe4000f8e00ff */
[----:B------:R-:W-:Y:S07]  /*70e0*/  LEPC R20, `(.L_x_127) ;  /* 0x000000001014794e */ /* 0x000fee0000000000 */
[----:B-1-3--:R-:W-:Y:S05]  /*70f0*/  CALL.ABS.NOINC R2 ;  /* 0x0000000002007343 */ /* 0x00afea0003c00000 */
.L_x_127:
[----:B------:R-:W-:Y:S01]  /*7100*/  ISETP.NE.AND P6, PT, R78, RZ, PT ;  /* 0x000000ff4e00720c */ /* 0x000fe20003fc5270 */
[----:B------:R-:W-:Y:S05]  /*7110*/  WARPSYNC.ALL ;  /* 0x0000000000007948 */ /* 0x000fea0003800000 */
[----:B------:R-:W-:Y:S01]  /*7120*/  R2UR UR4, R34 ;  /* 0x00000000220472ca */ /* 0x000fe200000e0000 */
[--C-:B----4-:R-:W-:Y:S01]  /*7130*/  HADD2.F32 R20, -RZ, R40.reuse.H0_H0 ;  /* 0x20000028ff147230 */ /* 0x110fe20000004100 */
[----:B------:R-:W-:Y:S01]  /*7140*/  ISETP.NE.AND P0, PT, R72, RZ, PT ;  /* 0x000000ff4800720c */ /* 0x000fe20003f05270 */
[----:B------:R-:W-:Y:S01]  /*7150*/  HADD2.F32 R21, -RZ, R40.H1_H1 ;  /* 0x30000028ff157230 */ /* 0x000fe20000004100 */
[----:B------:R-:W-:Y:S01]  /*7160*/  MOV R82, UR51 ;  /* 0x0000003300527c02 */ /* 0x000fe20008000f00 */
[--C-:B------:R-:W-:Y:S01]  /*7170*/  HADD2.F32 R36, -RZ, R41.reuse.H1_H1 ;  /* 0x30000029ff247230 */ /* 0x100fe20000004100 */
[----:B------:R-:W-:Y:S01]  /*7180*/  MOV R83, UR37 ;  /* 0x0000002500537c02 */ /* 0x000fe20008000f00 */
[----:B-1----:R-:W-:Y:S01]  /*7190*/  HADD2.F32 R37, -RZ, R48.H0_H0 ;  /* 0x20000030ff257230 */ /* 0x002fe20000004100 */
[----:B------:R-:W-:Y:S01]  /*71a0*/  @P6 LEA R82, R82, UR48, 0x3 ;  /* 0x0000003052526c11 */ /* 0x000fe2000f8e18ff */
[----:B------:R-:W-:Y:S01]  /*71b0*/  BSSY.RECONVERGENT B0, `(.L_x_128) ;  /* 0x0000052000007945 */ /* 0x000fe20003800200 */
[----:B------:R-:W-:Y:S02]  /*71c0*/  @P6 SHF.L.U32 R88, R71, 0x1f, RZ ;  /* 0x0000001f47586819 */ /* 0x000fe400000006ff */
[----:B------:R-:W-:Y:S01]  /*71d0*/  @P6 IADD3 R82, PT, PT, R82, 0x90, RZ ;  /* 0x0000009052526810 */ /* 0x000fe20007ffe0ff */
[----:B---3--:R-:W1:Y:S03]  /*71e0*/  LDTM.x16 R4, tmem[UR4+0x10] ;  /* 0x00001004000479ee */ /* 0x008e660008240000 */
[----:B------:R-:W-:Y:S02]  /*71f0*/  @P6 PRMT R82, R83, 0x654, R82 ;  /* 0x0000065453526816 */ /* 0x000fe40000000052 */
[----:B------:R-:W-:Y:S01]  /*7200*/  LEA R83, R38, UR48, 0x3 ;  /* 0x0000003026537c11 */ /* 0x000fe2000f8e18ff */
[C---:B-1----:R-:W-:Y:S01]  /*7210*/  FMUL R0, R32.reuse, R4 ;  /* 0x0000000420007220 */ /* 0x042fe20000400000 */
[C---:B------:R-:W-:Y:S01]  /*7220*/  FMUL R2, R32.reuse, R5 ;  /* 0x0000000520027220 */ /* 0x040fe20000400000 */
[C---:B------:R-:W-:Y:S01]  /*7230*/  FMUL R3, R32.reuse, R6 ;  /* 0x0000000620037220 */ /* 0x040fe20000400000 */
[C---:B------:R-:W-:Y:S01]  /*7240*/  FMUL R7, R32.reuse, R7 ;  /* 0x0000000720077220 */ /* 0x040fe20000400000 */
[C---:B------:R-:W-:Y:S01]  /*7250*/  FFMA R0, R35.reuse, R20, R0 ;  /* 0x0000001423007223 */ /* 0x040fe20000000000 */
[----:B------:R-:W-:Y:S02]  /*7260*/  HADD2.F32 R20, -RZ, R41.H0_H0 ;  /* 0x20000029ff147230 */ /* 0x000fe40000004100 */
[C---:B------:R-:W-:Y:S01]  /*7270*/  FFMA R2, R35.reuse, R21, R2 ;  /* 0x0000001523027223 */ /* 0x040fe20000000002 */
[C---:B------:R-:W-:Y:S01]  /*7280*/  FMUL R4, R32.reuse, R8 ;  /* 0x0000000820047220 */ /* 0x040fe20000400000 */
[C---:B------:R-:W-:Y:S01]  /*7290*/  FMUL R5, R32.reuse, R9 ;  /* 0x0000000920057220 */ /* 0x040fe20000400000 */
[--C-:B------:R-:W-:Y:S02]  /*72a0*/  HADD2.F32 R21, -RZ, R43.reuse.H0_H0 ;  /* 0x2000002bff157230 */ /* 0x100fe40000004100 */
[C---:B------:R-:W-:Y:S01]  /*72b0*/  FFMA R3, R35.reuse, R20, R3 ;  /* 0x0000001423037223 */ /* 0x040fe20000000003 */
[--C-:B------:R-:W-:Y:S02]  /*72c0*/  HADD2.F32 R20, -RZ, R42.reuse.H0_H0 ;  /* 0x2000002aff147230 */ /* 0x100fe40000004100 */
[C---:B------:R-:W-:Y:S01]  /*72d0*/  FFMA R7, R35.reuse, R36, R7 ;  /* 0x0000002423077223 */ /* 0x040fe20000000007 */
[C---:B------:R-:W-:Y:S01]  /*72e0*/  FMUL R6, R32.reuse, R10 ;  /* 0x0000000a20067220 */ /* 0x040fe20000400000 */
[----:B------:R-:W-:Y:S02]  /*72f0*/  HADD2.F32 R36, -RZ, R43.H1_H1 ;  /* 0x3000002bff247230 */ /* 0x000fe40000004100 */
[C---:B------:R-:W-:Y:S01]  /*7300*/  FMUL R11, R32.reuse, R11 ;  /* 0x0000000b200b7220 */ /* 0x040fe20000400000 */
[C---:B------:R-:W-:Y:S01]  /*7310*/  FFMA R4, R35.reuse, R20, R4 ;  /* 0x0000001423047223 */ /* 0x040fe20000000004 */
[----:B------:R-:W-:Y:S02]  /*7320*/  HADD2.F32 R20, -RZ, R42.H1_H1 ;  /* 0x3000002aff147230 */ /* 0x000fe40000004100 */
[C---:B------:R-:W-:Y:S01]  /*7330*/  FMUL R8, R32.reuse, R12 ;  /* 0x0000000c20087220 */ /* 0x040fe20000400000 */
[C---:B------:R-:W-:Y:S01]  /*7340*/  FMUL R9, R32.reuse, R13 ;  /* 0x0000000d20097220 */ /* 0x040fe20000400000 */
[C---:B------:R-:W-:Y:S01]  /*7350*/  FMUL R10, R32.reuse, R14 ;  /* 0x0000000e200a7220 */ /* 0x040fe20000400000 */
[C---:B------:R-:W-:Y:S01]  /*7360*/  FMUL R15, R32.reuse, R15 ;  /* 0x0000000f200f7220 */ /* 0x040fe20000400000 */
[C---:B------:R-:W-:Y:S01]  /*7370*/  FFMA R5, R35.reuse, R20, R5 ;  /* 0x0000001423057223 */ /* 0x040fe20000000005 */
[----:B------:R-:W-:Y:S02]  /*7380*/  HADD2.F32 R20, -RZ, R48.H1_H1 ;  /* 0x30000030ff147230 */ /* 0x000fe40000004100 */
[C---:B------:R-:W-:Y:S01]  /*7390*/  FFMA R6, R35.reuse, R21, R6 ;  /* 0x0000001523067223 */ /* 0x040fe20000000006 */
[C---:B------:R-:W-:Y:S01]  /*73a0*/  FFMA R11, R35.reuse, R36, R11 ;  /* 0x00000024230b7223 */ /* 0x040fe2000000000b */
[C---:B------:R-:W-:Y:S01]  /*73b0*/  FFMA R8, R35.reuse, R37, R8 ;  /* 0x0000002523087223 */ /* 0x040fe20000000008 */
[--C-:B------:R-:W-:Y:S02]  /*73c0*/  HADD2.F32 R21, -RZ, R49.reuse.H0_H0 ;  /* 0x20000031ff157230 */ /* 0x100fe40000004100 */
[C---:B------:R-:W-:Y:S01]  /*73d0*/  FFMA R9, R35.reuse, R20, R9 ;  /* 0x0000001423097223 */ /* 0x040fe20000000009 */
[----:B------:R-:W-:Y:S02]  /*73e0*/  HADD2.F32 R20, -RZ, R49.H1_H1 ;  /* 0x30000031ff147230 */ /* 0x000fe40000004100 */
[C---:B------:R-:W-:Y:S01]  /*73f0*/  FMUL R12, R32.reuse, R16 ;  /* 0x00000010200c7220 */ /* 0x040fe20000400000 */
[C---:B------:R-:W-:Y:S01]  /*7400*/  FMUL R13, R32.reuse, R17 ;  /* 0x00000011200d7220 */ /* 0x040fe20000400000 */
[C---:B------:R-:W-:Y:S01]  /*7410*/  FFMA R10, R35.reuse, R21, R10 ;  /* 0x00000015230a7223 */ /* 0x040fe2000000000a */
[--C-:B------:R-:W-:Y:S02]  /*7420*/  HADD2.F32 R21, -RZ, R50.reuse.H0_H0 ;  /* 0x20000032ff157230 */ /* 0x100fe40000004100 */
[C---:B------:R-:W-:Y:S01]  /*7430*/  FFMA R15, R35.reuse, R20, R15 ;  /* 0x00000014230f7223 */ /* 0x040fe2000000000f */
[----:B------:R-:W-:Y:S02]  /*7440*/  HADD2.F32 R20, -RZ, R50.H1_H1 ;  /* 0x30000032ff147230 */ /* 0x000fe40000004100 */
[C---:B------:R-:W-:Y:S01]  /*7450*/  FMUL R14, R32.reuse, R18 ;  /* 0x00000012200e7220 */ /* 0x040fe20000400000 */
[--C-:B------:R-:W-:Y:S02]  /*7460*/  HADD2.F32 R37, -RZ, R51.reuse.H0_H0 ;  /* 0x20000033ff257230 */ /* 0x100fe40000004100 */
[----:B------:R-:W-:Y:S01]  /*7470*/  FMUL R19, R32, R19 ;  /* 0x0000001320137220 */ /* 0x000fe20000400000 */
[----:B------:R-:W-:Y:S01]  /*7480*/  HADD2.F32 R36, -RZ, R51.H1_H1 ;  /* 0x30000033ff247230 */ /* 0x000fe20000004100 */
        /* <DEDUP_REMOVED lines=22> */
[----:B------:R-:W-:Y:S02]  /*75f0*/  UIADD3 UR12, UP0, UPT, UR52, 0x680, URZ ;  /* 0x00000680340c7890 */ /* 0x000fe4000ff1e0ff */
[----:B------:R-:W-:Y:S02]  /*7600*/  UIADD3 UR9, UPT, UPT, UR41, 0x10, URZ ;  /* 0x0000001029097890 */ /* 0x000fe4000fffe0ff */
[----:B------:R-:W-:Y:S02]  /*7610*/  UIADD3 UR8, UPT, UPT, UR48, 0x1200, URZ ;  /* 0x0000120030087890 */ /* 0x000fe4000fffe0ff */
[----:B------:R-:W-:Y:S01]  /*7620*/  UIADD3.X UR13, UPT, UPT, URZ, UR53, URZ, UP0, !UPT ;  /* 0x00000035ff0d7290 */ /* 0x000fe200087fe4ff */
[----:B------:R-:W-:Y:S01]  /*7630*/  UMOV UR10, UR42 ;  /* 0x0000002a000a7c82 */ /* 0x000fe20008000000 */
[----:B------:R-:W-:Y:S01]  /*7640*/  UMOV UR11, UR36 ;  /* 0x00000024000b7c82 */ /* 0x000fe20008000000 */
[----:B------:R-:W-:Y:S02]  /*7650*/  UIADD3 UR5, UPT, UPT, UR41, 0x50, URZ ;  /* 0x0000005029057890 */ /* 0x000fe4000fffe0ff */
[----:B------:R-:W-:Y:S01]  /*7660*/  UIADD3 UR4, UPT, UPT, UR48, 0x1a00, URZ ;  /* 0x00001a0030047890 */ /* 0x000fe2000fffe0ff */
[----:B------:R-:W-:Y:S03]  /*7670*/  UMOV UR6, UR42 ;  /* 0x0000002a00067c82 */ /* 0x000fe60008000000 */
[----:B------:R2:W-:Y:S01]  /*7680*/  UTMASTG.3D [UR8], [UR12] ;  /* 0x000000080c0073b5 */ /* 0x0005e20008010000 */
[----:B------:R-:W-:Y:S04]  /*7690*/  UMOV UR7, UR36 ;  /* 0x0000002400077c82 */ /* 0x000fe80008000000 */
[----:B------:R2:W-:Y:S01]  /*76a0*/  UTMASTG.3D [UR4], [UR12] ;  /* 0x000000040c0073b5 */ /* 0x0005e20008010000 */
[----:B------:R0:W-:Y:S01]  /*76b0*/  UTMACMDFLUSH ;  /* 0x00000000000079b7 */ /* 0x0001e20000000000 */
[----:B--2---:R-:W-:Y:S04]  /*76c0*/  DEPBAR.LE SB0, 0x1 ;  /* 0x000080400000791a */ /* 0x004fe80000000000 */
.L_x_129:
[----:B------:R-:W-:Y:S05]  /*76d0*/  BSYNC.RECONVERGENT B0 ;  /* 0x0000000000007941 */ /* 0x000fea0003800200 */
.L_x_128:
[----:B------:R-:W-:Y:S01]  /*76e0*/  BAR.SYNC.DEFER_BLOCKING 0x1, 0x80 ;  /* 0x0042000000007b1d */ /* 0x000fe20000010000 */
[----:B------:R-:W-:Y:S04]  /*76f0*/  UIADD3 UR40, UPT, UPT, UR51, 0x1, URZ ;  /* 0x0000000133287890 */ /* 0x000fe8000fffe0ff */
[----:B------:R-:W-:Y:S04]  /*7700*/  UISETP.NE.AND UP0, UPT, UR40, 0x4, UPT ;  /* 0x000000042800788c */ /* 0x000fe8000bf05270 */
[----:B------:R-:W-:Y:S01]  /*7710*/  USEL UR40, UR40, URZ, UP0 ;  /* 0x000000ff28287287 */ /* 0x000fe20008000000 */
[----:B------:R2:W-:Y:S01]  /*7720*/  @P6 SYNCS.ARRIVE.TRANS64.RED.A1T0 RZ, [R82+URZ], RZ ;  /* 0x000000ff52ff69a7 */ /* 0x0005e200081004ff */
[----:B------:R-:W-:Y:S01]  /*7730*/  BSSY B1, `(.L_x_130) ;  /* 0x0000013000017945 */ /* 0x000fe20003800000 */
[----:B------:R-:W3:Y:S02]  /*7740*/  @P6 SYNCS.PHASECHK.TRANS64.TRYWAIT P0, [R83+URZ+0x70], R88 ;  /* 0x00007058530065a7 */ /* 0x000ee400080011ff */
[----:B---3--:R-:W-:Y:S01]  /*7750*/  @P6 SEL R39, RZ, 0x1, !P0 ;  /* 0x00000001ff276807 */ /* 0x008fe20004000000 */
[----:B--2---:R-:W-:Y:S06]  /*7760*/  @!P6 BRA `(.L_x_131) ;  /* 0x00000000003ce947 */ /* 0x004fec0003800000 */
[----:B------:R-:W-:Y:S01]  /*7770*/  ISETP.NE.AND P1, PT, R80, RZ, PT ;  /* 0x000000ff5000720c */ /* 0x000fe20003f25270 */
[----:B------:R-:W-:Y:S01]  /*7780*/  BSSY B0, `(.L_x_132) ;  /* 0x0000009000007945 */ /* 0x000fe20003800000 */
[----:B------:R-:W-:Y:S11]  /*7790*/  ISETP.NE.AND P0, PT, R39, RZ, PT ;  /* 0x000000ff2700720c */ /* 0x000ff60003f05270 */
[----:B------:R-:W-:Y:S05]  /*77a0*/  @P1 IMAD R2, R38, 0x1000, R77 ;  /* 0x0000100026021824 */ /* 0x000fea00078e024d */
[----:B------:R-:W-:Y:S05]  /*77b0*/  @P1 IADD3 R0, PT, PT, R2, UR48, RZ ;  /* 0x0000003002001c10 */ /* 0x000fea000fffe0ff */
[----:B------:R-:W-:Y:S01]  /*77c0*/  @P1 IMAD.IADD R0, R81, 0x1, R0 ;  /* 0x0000000151001824 */ /* 0x000fe200078e0200 */
[----:B------:R-:W-:Y:S06]  /*77d0*/  @P0 BRA `(.L_x_133) ;  /* 0x00000000000c0947 */ /* 0x000fec0003800000 */
[----:B------:R-:W-:Y:S04]  /*77e0*/  SHF.L.U32 R4, R71, 0x1f, RZ ;  /* 0x0000001f47047819 */ /* 0x000fe800000006ff */
[----:B------:R-:W2:Y:S02]  /*77f0*/  SYNCS.PHASECHK.TRANS64.TRYWAIT P0, [R83+URZ+0x70], R4 ;  /* 0x00007004530075a7 */ /* 0x000ea400080011ff */
[----:B--2---:R-:W-:Y:S05]  /*7800*/  @!P0 BRA `(.L_x_134) ;  /* 0x0000002000388947 */ /* 0x004fea0003800000 */
.L_x_133:
[----:B------:R-:W-:Y:S05]  /*7810*/  BSYNC B0 ;  /* 0x0000000000007941 */ /* 0x000fea0003800000 */
.L_x_132:
[----:B------:R-:W-:Y:S02]  /*7820*/  ISETP.NE.AND P0, PT, R80, RZ, PT ;  /* 0x000000ff5000720c */ /* 0x000fe40003f05270 */
[----:B------:R-:W-:Y:S11]  /*7830*/  IADD3 R38, PT, PT, R38, 0x1, RZ ;  /* 0x0000000126267810 */ /* 0x000ff60007ffe0ff */
[----:B------:R3:W4:Y:S04]  /*7840*/  @P0 LDS.128 R40, [R2+UR48+0x200] ;  /* 0x0002003002280984 */ /* 0x0007280008000c00 */
[----:B------:R3:W1:Y:S02]  /*7850*/  @P0 LDS.128 R48, [R0+0x200] ;  /* 0x0002000000300984 */ /* 0x0006640000000c00 */
.L_x_131:
[----:B------:R-:W-:Y:S05]  /*7860*/  BSYNC B1 ;  /* 0x0000000000017941 */ /* 0x000fea0003800000 */
.L_x_130:
[----:B------:R-:W-:Y:S05]  /*7870*/  VIADD R3, R34, 0x20 ;  /* 0x0000002022037836 */ /* 0x000fea0000000000 */
[----:B------:R-:W-:Y:S04]  /*7880*/  SHF.R.U32.HI R3, RZ, 0x15, R3 ;  /* 0x00000015ff037819 */ /* 0x000fe80000011603 */
[----:B------:R-:W-:Y:S11]  /*7890*/  LOP3.LUT P0, RZ, R3, 0x3, R66, 0x48, !PT ;  /* 0x0000000303ff7812 */ /* 0x000ff60007804842 */
[----:B------:R-:W-:Y:S02]  /*78a0*/  @!UPT UIADD3 URZ, UPT, UPT, URZ, URZ, URZ ;  /* 0x000000fffffff290 */ /* 0x000fe4000fffe0ff */
[----:B------:R-:W-:Y:S05]  /*78b0*/  @!P0 BRA `(.L_x_135) ;  /* 0x0000000000408947 */ /* 0x000fea0003800000 */
[----:B------:R-:W5:Y:S01]  /*78c0*/  LDCU.64 UR8, c[0x4][0x70] ;  /* 0x01000e00ff0877ac */ /* 0x000f620008000a00 */
[----:B------:R-:W-:Y:S01]  /*78d0*/  MOV R3, 0x0 ;  /* 0x0000000000037802 */ /* 0x000fe20000000f00 */
[----:B------:R-:W-:Y:S02]  /*78e0*/  HFMA2 R12, -RZ, RZ, 0, 5.9604644775390625e-08 ;  /* 0x00000001ff0c7431 */ /* 0x000fe400000001ff */
[----:B------:R-:W-:Y:S02]  /*78f0*/  IMAD.MOV.U32 R8, RZ, RZ, 0x192 ;  /* 0x00000192ff087424 */ /* 0x000fe400078e00ff */
[----:B------:R-:W-:Y:S01]  /*7900*/  IMAD.MOV.U32 R13, RZ, RZ, RZ ;  /* 0x000000ffff0d7224 */ /* 0x000fe200078e00ff */
[----:B------:R-:W4:Y:S01]  /*7910*/  LDCU.64 UR6, c[0x4][0x78] ;  /* 0x01000f00ff0677ac */ /* 0x000f220008000a00 */
[----:B---3--:R-:W3:Y:S01]  /*7920*/  LDC.64 R2, c[0x4][R3] ;  /* 0x0100000003027b82 */ /* 0x008ee20000000a00 */
[----:B------:R-:W1:Y:S01]  /*7930*/  LDCU.64 UR4, c[0x4][0x10] ;  /* 0x01000200ff0477ac */ /* 0x000e620008000a00 */
[----:B-----5:R-:W-:Y:S01]  /*7940*/  MOV R5, UR9 ;  /* 0x0000000900057c02 */ /* 0x020fe20008000f00 */
[----:B--2---:R-:W-:Y:S01]  /*7950*/  IMAD.U32 R4, RZ, RZ, UR8 ;  /* 0x00000008ff047e24 */ /* 0x004fe2000f8e00ff */
[----:B----4-:R-:W-:Y:S01]  /*7960*/  MOV R7, UR7 ;  /* 0x0000000700077c02 */ /* 0x010fe20008000f00 */
[----:B------:R-:W-:Y:S01]  /*7970*/  IMAD.U32 R6, RZ, RZ, UR6 ;  /* 0x00000006ff067e24 */ /* 0x000fe2000f8e00ff */
[----:B-1----:R-:W-:Y:S01]  /*7980*/  MOV R11, UR5 ;  /* 0x00000005000b7c02 */ /* 0x002fe20008000f00 */
[----:B------:R-:W-:Y:S02]  /*7990*/  IMAD.U32 R10, RZ, RZ, UR4 ;  /* 0x00000004ff0a7e24 */ /* 0x000fe4000f8e00ff */
[----:B------:R-:W-:Y:S07]  /*79a0*/  LEPC R20, `(.L_x_135) ;  /* 0x000000001014794e */ /* 0x000fee0000000000 */
[----:B---3--:R-:W-:Y:S05]  /*79b0*/  CALL.ABS.NOINC R2 ;  /* 0x0000000002007343 */ /* 0x008fea0003c00000 */
.L_x_135:
        /* <DEDUP_REMOVED lines=8> */
[----:B--2---:R-:W-:Y:S01]  /*7a40*/  MOV R83, UR37 ;  /* 0x0000002500537c02 */ /* 0x004fe20008000f00 */
[----:B-1----:R-:W-:Y:S01]  /*7a50*/  HADD2.F32 R37, -RZ, R48.H0_H0 ;  /* 0x20000030ff257230 */ /* 0x002fe20000004100 */
[----:B------:R-:W-:Y:S01]  /*7a60*/  @P6 LEA R82, R82, UR48, 0x3 ;  /* 0x0000003052526c11 */ /* 0x000fe2000f8e18ff */
[----:B------:R-:W-:Y:S01]  /*7a70*/  BSSY.RECONVERGENT B0, `(.L_x_136) ;  /* 0x0000052000007945 */ /* 0x000fe20003800200 */
[----:B------:R-:W-:Y:S02]  /*7a80*/  LEA R88, R38, UR48, 0x3 ;  /* 0x0000003026587c11 */ /* 0x000fe4000f8e18ff */
[----:B------:R-:W-:Y:S01]  /*7a90*/  @P6 IADD3 R82, PT, PT, R82, 0x90, RZ ;  /* 0x0000009052526810 */ /* 0x000fe20007ffe0ff */
[----:B------:R-:W3:Y:S03]  /*7aa0*/  LDTM.x16 R4, tmem[UR4+0x20] ;  /* 0x00002004000479ee */ /* 0x000ee60008240000 */
[----:B------:R-:W-:Y:S02]  /*7ab0*/  @P6 PRMT R82, R83, 0x654, R82 ;  /* 0x0000065453526816 */ /* 0x000fe40000000052 */
[----:B------:R-:W-:Y:S01]  /*7ac0*/  @P6 SHF.L.U32 R83, R71, 0x1f, RZ ;  /* 0x0000001f47536819 */ /* 0x000fe200000006ff */
[C---:B---3--:R-:W-:Y:S01]  /*7ad0*/  FMUL R0, R32.reuse, R4 ;  /* 0x0000000420007220 */ /* 0x048fe20000400000 */
        /* <DEDUP_REMOVED lines=75> */
.L_x_137:
[----:B------:R-:W-:Y:S05]  /*7f90*/  BSYNC.RECONVERGENT B0 ;  /* 0x0000000000007941 */ /* 0x000fea0003800200 */
.L_x_136:
        /* <DEDUP_REMOVED lines=19> */
.L_x_141:
[----:B------:R-:W-:Y:S05]  /*80d0*/  BSYNC B0 ;  /* 0x0000000000007941 */ /* 0x000fea0003800000 */
.L_x_140:
[----:B------:R-:W-:Y:S11]  /*80e0*/  ISETP.NE.AND P0, PT, R80, RZ, PT ;  /* 0x000000ff5000720c */ /* 0x000ff60003f05270 */
[----:B------:R-:W-:Y:S02]  /*80f0*/  @!UPT UIADD3 URZ, UPT, UPT, URZ, URZ, URZ ;  /* 0x000000fffffff290 */ /* 0x000fe4000fffe0ff */
[----:B------:R3:W4:Y:S04]  /*8100*/  @P0 LDS.128 R40, [R38+UR48+0x200] ;  /* 0x0002003026280984 */ /* 0x0007280008000c00 */
[----:B------:R3:W1:Y:S02]  /*8110*/  @P0 LDS.128 R48, [R81+0x200] ;  /* 0x0002000051300984 */ /* 0x0006640000000c00 */
.L_x_139:
[----:B------:R-:W-:Y:S05]  /*8120*/  BSYNC B1 ;  /* 0x0000000000017941 */ /* 0x000fea0003800000 */
.L_x_138:
        /* <DEDUP_REMOVED lines=11> */
[----:B------:R-:W1:Y:S01]  /*81e0*/  LDC.64 R2, c[0x4][R3] ;  /* 0x0100000003027b82 */ /* 0x000e620000000a00 */
[----:B------:R-:W3:Y:S01]  /*81f0*/  LDCU.64 UR4, c[0x4][0x10] ;  /* 0x01000200ff0477ac */ /* 0x000ee20008000a00 */
[----:B--2---:R-:W-:Y:S01]  /*8200*/  MOV R5, UR9 ;  /* 0x0000000900057c02 */ /* 0x004fe20008000f00 */
[----:B------:R-:W-:Y:S01]  /*8210*/  IMAD.U32 R4, RZ, RZ, UR8 ;  /* 0x00000008ff047e24 */ /* 0x000fe2000f8e00ff */
[----:B-----5:R-:W-:Y:S01]  /*8220*/  MOV R7, UR7 ;  /* 0x0000000700077c02 */ /* 0x020fe20008000f00 */
[----:B------:R-:W-:Y:S01]  /*8230*/  IMAD.U32 R6, RZ, RZ, UR6 ;  /* 0x00000006ff067e24 */ /* 0x000fe2000f8e00ff */
[----:B---3--:R-:W-:Y:S01]  /*8240*/  MOV R11, UR5 ;  /* 0x00000005000b7c02 */ /* 0x008fe20008000f00 */
[----:B------:R-:W-:Y:S02]  /*8250*/  IMAD.U32 R10, RZ, RZ, UR4 ;  /* 0x00000004ff0a7e24 */ /* 0x000fe4000f8e00ff */
[----:B------:R-:W-:Y:S07]  /*8260*/  LEPC R20, `(.L_x_143) ;  /* 0x000000001014794e */ /* 0x000fee0000000000 */
[----:B-1--4-:R-:W-:Y:S05]  /*8270*/  CALL.ABS.NOINC R2 ;  /* 0x0000000002007343 */ /* 0x012fea0003c00000 */
.L_x_143:
[----:B------:R-:W-:Y:S01]  /*8280*/  ISETP.NE.AND P0, PT, R72, RZ, PT ;  /* 0x000000ff4800720c */ /* 0x000fe20003f05270 */
[----:B------:R-:W-:Y:S05]  /*8290*/  WARPSYNC.ALL ;  /* 0x0000000000007948 */ /* 0x000fea0003800000 */
[----:B------:R-:W-:Y:S01]  /*82a0*/  R2UR UR4, R34 ;  /* 0x00000000220472ca */ /* 0x000fe200000e0000 */
[--C-:B----4-:R-:W-:Y:S01]  /*82b0*/  HADD2.F32 R20, -RZ, R40.reuse.H0_H0 ;  /* 0x20000028ff147230 */ /* 0x110fe20000004100 */
[----:B------:R-:W-:Y:S01]  /*82c0*/  IADD3 R74, PT, PT, R74, 0x100, RZ ;  /* 0x000001004a4a7810 */ /* 0x000fe20007ffe0ff */
[----:B------:R-:W-:Y:S01]  /*82d0*/  HADD2.F32 R36, -RZ, R40.H1_H1 ;  /* 0x30000028ff247230 */ /* 0x000fe20000004100 */
[----:B------:R-:W-:Y:S01]  /*82e0*/  BSSY.RECONVERGENT B0, `(.L_x_144) ;  /* 0x0000053000007945 */ /* 0x000fe20003800200 */
[--C-:B------:R-:W-:Y:S01]  /*82f0*/  HADD2.F32 R21, -RZ, R41.reuse.H0_H0 ;  /* 0x20000029ff157230 */ /* 0x100fe20000004100 */
[----:B------:R-:W-:Y:S01]  /*8300*/  LOP3.LUT R74, R74, 0xfefffff8, RZ, 0xc0, !PT ;  /* 0xfefffff84a4a7812 */ /* 0x000fe200078ec0ff */
[----:B---3--:R-:W-:Y:S02]  /*8310*/  HADD2.F32 R38, -RZ, R41.H1_H1 ;  /* 0x30000029ff267230 */ /* 0x008fe40000004100 */
[--C-:B------:R-:W-:Y:S02]  /*8320*/  HADD2.F32 R37, -RZ, R42.reuse.H0_H0 ;  /* 0x2000002aff257230 */ /* 0x100fe40000004100 */
[----:B------:R-:W-:Y:S02]  /*8330*/  HADD2.F32 R40, -RZ, R42.H1_H1 ;  /* 0x3000002aff287230 */ /* 0x000fe40000004100 */
[----:B------:R-:W2:Y:S01]  /*8340*/  LDTM.x16 R4, tmem[UR4+0x30] ;  /* 0x00003004000479ee */ /* 0x000ea20008240000 */
[----:B------:R-:W-:Y:S01]  /*8350*/  NOP ;  /* 0x0000000000007918 */ /* 0x000fe20000000000 */
[----:B--2---:R2:W-:Y:S01]  /*8360*/  SYNCS.ARRIVE.TRANS64.RED.A1T0 RZ, [R74+URZ], RZ ;  /* 0x000000ff4aff79a7 */ /* 0x0045e200081004ff */
[--C-:B------:R-:W-:Y:S02]  /*8370*/  HADD2.F32 R39, -RZ, R43.reuse.H0_H0 ;  /* 0x2000002bff277230 */ /* 0x100fe40000004100 */
[----:B------:R-:W-:Y:S02]  /*8380*/  HADD2.F32 R42, -RZ, R43.H1_H1 ;  /* 0x3000002bff2a7230 */ /* 0x000fe40000004100 */
[--C-:B-1----:R-:W-:Y:S02]  /*8390*/  HADD2.F32 R41, -RZ, R48.reuse.H0_H0 ;  /* 0x20000030ff297230 */ /* 0x102fe40000004100 */
[----:B------:R-:W-:Y:S02]  /*83a0*/  HADD2.F32 R43, -RZ, R48.H1_H1 ;  /* 0x30000030ff2b7230 */ /* 0x000fe40000004100 */
[--C-:B------:R-:W-:Y:S02]  /*83b0*/  HADD2.F32 R44, -RZ, R49.reuse.H0_H0 ;  /* 0x20000031ff2c7230 */ /* 0x100fe40000004100 */
[----:B------:R-:W-:Y:S02]  /*83c0*/  HADD2.F32 R46, -RZ, R49.H1_H1 ;  /* 0x30000031ff2e7230 */ /* 0x000fe40000004100 */
[--C-:B------:R-:W-:Y:S02]  /*83d0*/  HADD2.F32 R45, -RZ, R50.reuse.H0_H0 ;  /* 0x20000032ff2d7230 */ /* 0x100fe40000004100 */
[----:B------:R-:W-:Y:S02]  /*83e0*/  HADD2.F32 R48, -RZ, R50.H1_H1 ;  /* 0x30000032ff307230 */ /* 0x000fe40000004100 */
[--C-:B------:R-:W-:Y:S02]  /*83f0*/  HADD2.F32 R47, -RZ, R51.reuse.H0_H0 ;  /* 0x20000033ff2f7230 */ /* 0x100fe40000004100 */
[----:B------:R-:W-:Y:S02]  /*8400*/  HADD2.F32 R50, -RZ, R51.H1_H1 ;  /* 0x30000033ff327230 */ /* 0x000fe40000004100 */
[C---:B------:R-:W-:Y:S01]  /*8410*/  FMUL R4, R32.reuse, R4 ;  /* 0x0000000420047220 */ /* 0x040fe20000400000 */
[C---:B------:R-:W-:Y:S01]  /*8420*/  FMUL R5, R32.reuse, R5 ;  /* 0x0000000520057220 */ /* 0x040fe20000400000 */
[C---:B------:R-:W-:Y:S01]  /*8430*/  FMUL R6, R32.reuse, R6 ;  /* 0x0000000620067220 */ /* 0x040fe20000400000 */
[C---:B------:R-:W-:Y:S01]  /*8440*/  FMUL R7, R32.reuse, R7 ;  /* 0x0000000720077220 */ /* 0x040fe20000400000 */
[C---:B------:R-:W-:Y:S01]  /*8450*/  FFMA R4, R35.reuse, R20, R4 ;  /* 0x0000001423047223 */ /* 0x040fe20000000004 */
        /* <DEDUP_REMOVED lines=21> */
[----:B------:R-:W-:Y:S01]  /*85b0*/  FFMA R15, R35, R46, R15 ;  /* 0x0000002e230f7223 */ /* 0x000fe2000000000f */
        /* <DEDUP_REMOVED lines=20> */
[----:B-1----:R-:W1:Y:S02]  /*8700*/  FENCE.VIEW.ASYNC.S ;  /* 0x00000000000073c6 */ /* 0x002e640000000000 */
[----:B-1----:R-:W-:Y:S06]  /*8710*/  BAR.SYNC.DEFER_BLOCKING 0x1, 0x80 ;  /* 0x0042000000007b1d */ /* 0x002fec0000010000 */
        /* <DEDUP_REMOVED lines=14> */
[----:B-1----:R-:W-:Y:S04]  /*8800*/  DEPBAR.LE SB0, 0x1 ;  /* 0x000080400000791a */ /* 0x002fe80000000000 */
.L_x_145:
[----:B------:R-:W-:Y:S05]  /*8810*/  BSYNC.RECONVERGENT B0 ;  /* 0x0000000000007941 */ /* 0x000fea0003800200 */
.L_x_144:
[----:B------:R-:W-:Y:S01]  /*8820*/  BAR.SYNC.DEFER_BLOCKING 0x1, 0x80 ;  /* 0x0042000000007b1d */ /* 0x000fe20000010000 */
[----:B------:R-:W-:Y:S01]  /*8830*/  UISETP.NE.AND UP0, UPT, UR49, -0x4, UPT ;  /* 0xfffffffc3100788c */ /* 0x000fe2000bf05270 */
[----:B------:R-:W-:Y:S08]  /*8840*/  IADD3 R0, PT, PT, R30, 0x1, RZ ;  /* 0x000000011e007810 */ /* 0x000ff00007ffe0ff */
[----:B------:R-:W-:Y:S05]  /*8850*/  BRA.U !UP0, `(.L_x_146) ;  /* 0x0000000108287547 */ /* 0x000fea000b800000 */
[----:B------:R-:W-:Y:S01]  /*8860*/  ISETP.NE.AND P0, PT, R78, RZ, PT ;  /* 0x000000ff4e00720c */ /* 0x000fe20003f05270 */
[----:B------:R-:W-:Y:S01]  /*8870*/  IMAD.U32 R3, RZ, RZ, UR51 ;  /* 0x00000033ff037e24 */ /* 0x000fe2000f8e00ff */
[----:B------:R-:W-:Y:S01]  /*8880*/  UIADD3 UR51, UPT, UPT, UR51, 0x1, URZ ;  /* 0x0000000133337890 */ /* 0x000fe2000fffe0ff */
[----:B------:R-:W-:Y:S03]  /*8890*/  IMAD.U32 R2, RZ, RZ, UR37 ;  /* 0x00000025ff027e24 */ /* 0x000fe6000f8e00ff */
[----:B------:R-:W-:Y:S04]  /*88a0*/  UISETP.NE.AND UP0, UPT, UR51, 0x4, UPT ;  /* 0x000000043300788c */ /* 0x000fe8000bf05270 */
[----:B------:R-:W-:Y:S03]  /*88b0*/  USEL UR51, UR51, URZ, UP0 ;  /* 0x000000ff33337287 */ /* 0x000fe60008000000 */
[----:B------:R-:W-:Y:S05]  /*88c0*/  @P0 LEA R3, R3, UR48, 0x3 ;  /* 0x0000003003030c11 */ /* 0x000fea000f8e18ff */
[----:B------:R-:W-:Y:S05]  /*88d0*/  @P0 VIADD R3, R3, 0x90 ;  /* 0x0000009003030836 */ /* 0x000fea0000000000 */
[----:B------:R-:W-:Y:S04]  /*88e0*/  @P0 PRMT R2, R2, 0x654, R3 ;  /* 0x0000065402020816 */ /* 0x000fe80000000003 */
[----:B------:R1:W-:Y:S03]  /*88f0*/  @P0 SYNCS.ARRIVE.TRANS64.RED.A1T0 RZ, [R2+URZ], RZ ;  /* 0x000000ff02ff09a7 */ /* 0x0003e600081004ff */
.L_x_146:
[----:B------:R-:W-:Y:S01]  /*8900*/  ISETP.NE.AND P2, PT, R73, RZ, PT ;  /* 0x000000ff4900720c */ /* 0x000fe20003f45270 */
[----:B------:R-:W-:Y:S01]  /*8910*/  UIADD3 UR49, UPT, UPT, UR49, 0x4, URZ ;  /* 0x0000000431317890 */ /* 0x000fe2000fffe0ff */
[----:B------:R-:W-:Y:S01]  /*8920*/  ISETP.NE.AND P0, PT, R76, 0x2, PT ;  /* 0x000000024c00780c */ /* 0x000fe20003f05270 */
[----:B------:R-:W-:Y:S01]  /*8930*/  IMAD.IADD R20, R29, 0x1, R58 ;  /* 0x000000011d147824 */ /* 0x000fe200078e023a */
[----:B------:R-:W-:Y:S01]  /*8940*/  ISETP.NE.AND P1, PT, R0, 0x4, PT ;  /* 0x000000040000780c */ /* 0x000fe20003f25270 */
[----:B------:R-:W-:Y:S01]  /*8950*/  IMAD.IADD R21, R31, 0x1, R60 ;  /* 0x000000011f157824 */ /* 0x000fe200078e023c */
[----:B-1----:R-:W-:Y:S02]  /*8960*/  SEL R2, RZ, 0x1, P0 ;  /* 0x00000001ff027807 */ /* 0x002fe40000000000 */
[----:B------:R-:W-:Y:S02]  /*8970*/  SEL R3, RZ, 0x1, P1 ;  /* 0x00000001ff037807 */ /* 0x000fe40000800000 */
[----:B------:R-:W-:Y:S02]  /*8980*/  LOP3.LUT R69, R69, R2, RZ, 0x3c, !PT ;  /* 0x0000000245457212 */ /* 0x000fe400078e3cff */
[----:B------:R-:W-:Y:S02]  /*8990*/  LOP3.LUT R70, R70, R3, RZ, 0x3c, !PT ;  /* 0x0000000346467212 */ /* 0x000fe400078e3cff */
[----:B------:R-:W-:Y:S02]  /*89a0*/  @P2 R2UR UR36, R68 ;  /* 0x00000000442422ca */ /* 0x000fe400000e0000 */
[----:B------:R-:W-:Y:S02]  /*89b0*/  SEL R76, R76, RZ, P0 ;  /* 0x000000ff4c4c7207 */ /* 0x000fe40000000000 */
[----:B------:R-:W-:Y:S01]  /*89c0*/  SEL R30, R0, RZ, P1 ;  /* 0x000000ff001e7207 */ /* 0x000fe20000800000 */
[----:B------:R-:W-:Y:S10]  /*89d0*/  @P2 BRA `(.L_x_147) ;  /* 0xffffffcc00d42947 */ /* 0x000ff4000383ffff */
[----:B------:R-:W-:-:S09]  /*89e0*/  UISETP.NE.AND UP0, UPT, UR50, URZ, UPT ;  /* 0x000000ff3200728c */ /* 0x000fd2000bf05270 */
[----:B------:R-:W-:Y:S05]  /*89f0*/  BRA.U !UP0, `(.L_x_148) ;  /* 0x0000000108487547 */ /* 0x000fea000b800000 */
[----:B------:R-:W1:Y:S02]  /*8a00*/  LDCU.64 UR4, c[0x0][0x890] ;  /* 0x00011200ff0477ac */ /* 0x000e640008000a00 */
[----:B-1----:R-:W-:-:S04]  /*8a10*/  UISETP.NE.U32.AND UP0, UPT, UR4, URZ, UPT ;  /* 0x000000ff0400728c */ /* 0x002fc8000bf05070 */
[----:B------:R-:W-:-:S09]  /*8a20*/  UISETP.NE.AND.EX UP0, UPT, UR5, URZ, UPT, UP0 ;  /* 0x000000ff0500728c */ /* 0x000fd2000bf05300 */
[----:B------:R-:W-:Y:S05]  /*8a30*/  BRA.U UP0, `(.L_x_149) ;  /* 0x00000001000c7547 */ /* 0x000fea000b800000 */
[----:B------:R-:W-:-:S13]  /*8a40*/  FSETP.NEU.AND P0, PT, R35, RZ, PT ;  /* 0x000000ff2300720b */ /* 0x000fda0003f0d000 */
[----:B------:R-:W-:Y:S05]  /*8a50*/  @!P0 EXIT ;  /* 0x000000000000894d */ /* 0x000fea0003800000 */
[----:B------:R-:W-:Y:S05]  /*8a60*/  BRA `(.L_x_148) ;  /* 0x00000000002c7947 */ /* 0x000fea0003800000 */
.L_x_149:
[----:B------:R-:W-:Y:S01]  /*8a70*/  ISETP.NE.AND P0, PT, R75, RZ, PT ;  /* 0x000000ff4b00720c */ /* 0x000fe20003f05270 */
[----:B------:R-:W-:-:S12]  /*8a80*/  BSSY.RECONVERGENT B0, `(.L_x_148) ;  /* 0x0000009000007945 */ /* 0x000fd80003800200 */
[----:B------:R-:W-:Y:S05]  /*8a90*/  @P0 BRA `(.L_x_150) ;  /* 0x0000000000140947 */ /* 0x000fea0003800000 */
[----:B------:R-:W1:Y:S02]  /*8aa0*/  LDCU.64 UR4, c[0x0][0x888] ;  /* 0x00011100ff0477ac */ /* 0x000e640008000a00 */
[----:B-1----:R-:W-:-:S04]  /*8ab0*/  ISETP.NE.U32.AND P0, PT, RZ, UR4, PT ;  /* 0x00000004ff007c0c */ /* 0x002fc8000bf05070 */
[----:B------:R-:W-:-:S13]  /*8ac0*/  ISETP.NE.AND.EX P0, PT, RZ, UR5, PT, P0 ;  /* 0x00000005ff007c0c */ /* 0x000fda000bf05300 */
[----:B------:R-:W-:Y:S05]  /*8ad0*/  @!P0 EXIT ;  /* 0x000000000000894d */ /* 0x000fea0003800000 */
[----:B------:R-:W-:Y:S05]  /*8ae0*/  BRA `(.L_x_151) ;  /* 0x0000000000087947 */ /* 0x000fea0003800000 */
.L_x_150:
[----:B------:R-:W-:-:S13]  /*8af0*/  FSETP.NEU.AND P0, PT, R35, RZ, PT ;  /* 0x000000ff2300720b */ /* 0x000fda0003f0d000 */
[----:B------:R-:W-:Y:S05]  /*8b00*/  @!P0 EXIT ;  /* 0x000000000000894d */ /* 0x000fea0003800000 */
.L_x_151:
[----:B------:R-:W-:Y:S05]  /*8b10*/  BSYNC.RECONVERGENT B0 ;  /* 0x0000000000007941 */ /* 0x000fea0003800200 */
.L_x_148:
[----:B------:R-:W-:Y:S01]  /*8b20*/  ULEA UR4, UR51, UR48, 0x3 ;  /* 0x0000003033047291 */ /* 0x000fe2000f8e18ff */
[----:B------:R-:W-:-:S04]  /*8b30*/  DEPBAR.LE SB0, 0x0 ;  /* 0x000080000000791a */ /* 0x000fc80000000000 */
[----:B------:R-:W-:-:S04]  /*8b40*/  UIADD3 UR4, UPT, UPT, UR4, 0x90, URZ ;  /* 0x0000009004047890 */ /* 0x000fc8000fffe0ff */
[----:B------:R-:W-:-:S09]  /*8b50*/  UPRMT UR4, UR37, 0x654, UR4 ;  /* 0x0000065425047896 */ /* 0x000fd20008000004 */
[----:B------:R-:W-:Y:S01]  /*8b60*/  SYNCS.ARRIVE.TRANS64.RED.A1T0 RZ, [UR4], RZ ;  /* 0x000000ffffff79a7 */ /* 0x000fe20008100404 */
[----:B------:R-:W-:Y:S05]  /*8b70*/  EXIT ;  /* 0x000000000000794d */ /* 0x000fea0003800000 */
.L_x_24:
[----:B--2---:R2:W4:Y:S02]  /*8b80*/  SYNCS.PHASECHK.TRANS64.TRYWAIT P0, [R3+URZ+0x130], R2 ;  /* 0x00013002030075a7 */ /* 0x00452400080011ff */
[----:B----4-:R-:W-:Y:S05]  /*8b90*/  @!P0 NANOSLEEP.SYNCS 0x989680 ;  /* 0x009896800000895d */ /* 0x010fea0003900000 */
[----:B------:R-:W4:Y:S02]  /*8ba0*/  @!P0 SYNCS.PHASECHK.TRANS64 P0, [R3+URZ+0x130], R2 ;  /* 0x00013002030085a7 */ /* 0x000f2400080010ff */
[----:B----4-:R-:W-:Y:S05]  /*8bb0*/  @!P0 BRA `(.L_x_24) ;  /* 0xfffffffc00f08947 */ /* 0x010fea000383ffff */
[----:B------:R-:W-:Y:S05]  /*8bc0*/  BRA `(.L_x_152) ;  /* 0xffffff8c006c7947 */ /* 0x000fea000383ffff */
.L_x_27:
[----:B-1----:R-:W-:-:S07]  /*8bd0*/  MOV R2, UR33 ;  /* 0x0000002100027c02 */ /* 0x002fce0008000f00 */
.L_x_153:
[----:B-1----:R1:W2:Y:S02]  /*8be0*/  SYNCS.PHASECHK.TRANS64.TRYWAIT P0, [R2+URZ+0x38], R5 ;  /* 0x00003805020075a7 */ /* 0x0022a400080011ff */
[----:B--2---:R-:W-:Y:S05]  /*8bf0*/  @!P0 NANOSLEEP.SYNCS 0x989680 ;  /* 0x009896800000895d */ /* 0x004fea0003900000 */
[----:B------:R-:W2:Y:S02]  /*8c00*/  @!P0 SYNCS.PHASECHK.TRANS64 P0, [R2+URZ+0x38], R5 ;  /* 0x00003805020085a7 */ /* 0x000ea400080010ff */
[----:B--2---:R-:W-:Y:S05]  /*8c10*/  @!P0 BRA `(.L_x_153) ;  /* 0xfffffffc00f08947 */ /* 0x004fea000383ffff */
[----:B------:R-:W-:Y:S05]  /*8c20*/  BRA `(.L_x_26) ;  /* 0xffffff8c00d47947 */ /* 0x000fea000383ffff */
.L_x_34:
[----:B-1----:R-:W-:-:S07]  /*8c30*/  MOV R2, UR17 ;  /* 0x0000001100027c02 */ /* 0x002fce0008000f00 */
.L_x_154:
[----:B-1----:R1:W2:Y:S02]  /*8c40*/  SYNCS.PHASECHK.TRANS64.TRYWAIT P0, [R2+URZ+0x38], R5 ;  /* 0x00003805020075a7 */ /* 0x0022a400080011ff */
[----:B--2---:R-:W-:Y:S05]  /*8c50*/  @!P0 NANOSLEEP.SYNCS 0x989680 ;  /* 0x009896800000895d */ /* 0x004fea0003900000 */
[----:B------:R-:W2:Y:S02]  /*8c60*/  @!P0 SYNCS.PHASECHK.TRANS64 P0, [R2+URZ+0x38], R5 ;  /* 0x00003805020085a7 */ /* 0x000ea400080010ff */
[----:B--2---:R-:W-:Y:S05]  /*8c70*/  @!P0 BRA `(.L_x_154) ;  /* 0xfffffffc00f08947 */ /* 0x004fea000383ffff */
[----:B------:R-:W-:Y:S05]  /*8c80*/  BRA `(.L_x_33) ;  /* 0xffffff9000987947 */ /* 0x000fea000383ffff */
.L_x_39:
[----:B-1----:R1:W2:Y:S02]  /*8c90*/  SYNCS.PHASECHK.TRANS64.TRYWAIT P0, [R2+URZ+0xc0], R3 ;  /* 0x0000c003020075a7 */ /* 0x0022a400080011ff */
[----:B--2---:R-:W-:Y:S05]  /*8ca0*/  @!P0 NANOSLEEP.SYNCS 0x989680 ;  /* 0x009896800000895d */ /* 0x004fea0003900000 */
[----:B------:R-:W2:Y:S02]  /*8cb0*/  @!P0 SYNCS.PHASECHK.TRANS64 P0, [R2+URZ+0xc0], R3 ;  /* 0x0000c003020085a7 */ /* 0x000ea400080010ff */
[----:B--2---:R-:W-:Y:S05]  /*8cc0*/  @!P0 BRA `(.L_x_39) ;  /* 0xfffffffc00f08947 */ /* 0x004fea000383ffff */
[----:B------:R-:W-:Y:S05]  /*8cd0*/  BRA `(.L_x_155) ;  /* 0xffffff9400447947 */ /* 0x000fea000383ffff */
.L_x_43:
[----:B---3--:R-:W-:-:S07]  /*8ce0*/  MOV R0, UR4 ;  /* 0x0000000400007c02 */ /* 0x008fce0008000f00 */
.L_x_156:
[----:B-1----:R1:W2:Y:S02]  /*8cf0*/  SYNCS.PHASECHK.TRANS64.TRYWAIT P0, [R0+URZ], R3 ;  /* 0x00000003000075a7 */ /* 0x0022a400080011ff */
[----:B--2---:R-:W-:Y:S05]  /*8d00*/  @!P0 NANOSLEEP.SYNCS 0x989680 ;  /* 0x009896800000895d */ /* 0x004fea0003900000 */
[----:B------:R-:W2:Y:S02]  /*8d10*/  @!P0 SYNCS.PHASECHK.TRANS64 P0, [R0+URZ], R3 ;  /* 0x00000003000085a7 */ /* 0x000ea400080010ff */
[----:B--2---:R-:W-:Y:S05]  /*8d20*/  @!P0 BRA `(.L_x_156) ;  /* 0xfffffffc00f08947 */ /* 0x004fea000383ffff */
[----:B------:R-:W-:Y:S05]  /*8d30*/  BRA `(.L_x_157) ;  /* 0xffffff9800b47947 */ /* 0x000fea000383ffff */
.L_x_44:
[----:B---3--:R-:W-:-:S07]  /*8d40*/  MOV R0, UR4 ;  /* 0x0000000400007c02 */ /* 0x008fce0008000f00 */
.L_x_158:
[----:B-1----:R1:W2:Y:S02]  /*8d50*/  SYNCS.PHASECHK.TRANS64.TRYWAIT P0, [R0+URZ], R3 ;  /* 0x00000003000075a7 */ /* 0x0022a400080011ff */
[----:B--2---:R-:W-:Y:S05]  /*8d60*/  @!P0 NANOSLEEP.SYNCS 0x989680 ;  /* 0x009896800000895d */ /* 0x004fea0003900000 */
[----:B------:R-:W2:Y:S02]  /*8d70*/  @!P0 SYNCS.PHASECHK.TRANS64 P0, [R0+URZ], R3 ;  /* 0x00000003000085a7 */ /* 0x000ea400080010ff */
[----:B--2---:R-:W-:Y:S05]  /*8d80*/  @!P0 BRA `(.L_x_158) ;  /* 0xfffffffc00f08947 */ /* 0x004fea000383ffff */
[----:B------:R-:W-:Y:S05]  /*8d90*/  BRA `(.L_x_159) ;  /* 0xffffff9800c07947 */ /* 0x000fea000383ffff */
.L_x_45:
[----:B---3--:R-:W-:-:S07]  /*8da0*/  MOV R0, UR4 ;  /* 0x0000000400007c02 */ /* 0x008fce0008000f00 */
.L_x_160:
[----:B-1----:R1:W2:Y:S02]  /*8db0*/  SYNCS.PHASECHK.TRANS64.TRYWAIT P0, [R0+URZ], R3 ;  /* 0x00000003000075a7 */ /* 0x0022a400080011ff */
[----:B--2---:R-:W-:Y:S05]  /*8dc0*/  @!P0 NANOSLEEP.SYNCS 0x989680 ;  /* 0x009896800000895d */ /* 0x004fea0003900000 */
[----:B------:R-:W2:Y:S02]  /*8dd0*/  @!P0 SYNCS.PHASECHK.TRANS64 P0, [R0+URZ], R3 ;  /* 0x00000003000085a7 */ /* 0x000ea400080010ff */
[----:B--2---:R-:W-:Y:S05]  /*8de0*/  @!P0 BRA `(.L_x_160) ;  /* 0xfffffffc00f08947 */ /* 0x004fea000383ffff */
[----:B------:R-:W-:Y:S05]  /*8df0*/  BRA `(.L_x_161) ;  /* 0xffffff9800cc7947 */ /* 0x000fea000383ffff */
.L_x_46:
[----:B---3--:R-:W-:-:S07]  /*8e00*/  MOV R0, UR4 ;  /* 0x0000000400007c02 */ /* 0x008fce0008000f00 */
.L_x_162:
[----:B-1----:R1:W2:Y:S02]  /*8e10*/  SYNCS.PHASECHK.TRANS64.TRYWAIT P0, [R0+URZ], R3 ;  /* 0x00000003000075a7 */ /* 0x0022a400080011ff */
[----:B--2---:R-:W-:Y:S05]  /*8e20*/  @!P0 NANOSLEEP.SYNCS 0x989680 ;  /* 0x009896800000895d */ /* 0x004fea0003900000 */
[----:B------:R-:W2:Y:S02]  /*8e30*/  @!P0 SYNCS.PHASECHK.TRANS64 P0, [R0+URZ], R3 ;  /* 0x00000003000085a7 */ /* 0x000ea400080010ff */
[----:B--2---:R-:W-:Y:S05]  /*8e40*/  @!P0 BRA `(.L_x_162) ;  /* 0xfffffffc00f08947 */ /* 0x004fea000383ffff */
[----:B------:R-:W-:Y:S05]  /*8e50*/  BRA `(.L_x_163) ;  /* 0xffffff9800d87947 */ /* 0x000fea000383ffff */
.L_x_47:
[----:B---3--:R-:W-:-:S07]  /*8e60*/  MOV R0, UR4 ;  /* 0x0000000400007c02 */ /* 0x008fce0008000f00 */
.L_x_164:
[----:B-1----:R1:W2:Y:S02]  /*8e70*/  SYNCS.PHASECHK.TRANS64.TRYWAIT P0, [R0+URZ], R3 ;  /* 0x00000003000075a7 */ /* 0x0022a400080011ff */
[----:B--2---:R-:W-:Y:S05]  /*8e80*/  @!P0 NANOSLEEP.SYNCS 0x989680 ;  /* 0x009896800000895d */ /* 0x004fea0003900000 */
[----:B------:R-:W2:Y:S02]  /*8e90*/  @!P0 SYNCS.PHASECHK.TRANS64 P0, [R0+URZ], R3 ;  /* 0x00000003000085a7 */ /* 0x000ea400080010ff */
[----:B--2---:R-:W-:Y:S05]  /*8ea0*/  @!P0 BRA `(.L_x_164) ;  /* 0xfffffffc00f08947 */ /* 0x004fea000383ffff */
[----:B------:R-:W-:Y:S05]  /*8eb0*/  BRA `(.L_x_165) ;  /* 0xffffff9800e47947 */ /* 0x000fea000383ffff */
.L_x_48:
[----:B---3--:R-:W-:-:S07]  /*8ec0*/  MOV R0, UR4 ;  /* 0x0000000400007c02 */ /* 0x008fce0008000f00 */
.L_x_166:
[----:B-1----:R1:W2:Y:S02]  /*8ed0*/  SYNCS.PHASECHK.TRANS64.TRYWAIT P0, [R0+URZ], R3 ;  /* 0x00000003000075a7 */ /* 0x0022a400080011ff */
[----:B--2---:R-:W-:Y:S05]  /*8ee0*/  @!P0 NANOSLEEP.SYNCS 0x989680 ;  /* 0x009896800000895d */ /* 0x004fea0003900000 */
[----:B------:R-:W2:Y:S02]  /*8ef0*/  @!P0 SYNCS.PHASECHK.TRANS64 P0, [R0+URZ], R3 ;  /* 0x00000003000085a7 */ /* 0x000ea400080010ff */
[----:B--2---:R-:W-:Y:S05]  /*8f00*/  @!P0 BRA `(.L_x_166) ;  /* 0xfffffffc00f08947 */ /* 0x004fea000383ffff */
[----:B------:R-:W-:Y:S05]  /*8f10*/  BRA `(.L_x_167) ;  /* 0xffffff9800f07947 */ /* 0x000fea000383ffff */
.L_x_51:
[----:B-1----:R1:W2:Y:S02]  /*8f20*/  SYNCS.PHASECHK.TRANS64.TRYWAIT P0, [R0+URZ+0x120], R5 ;  /* 0x00012005000075a7 */ /* 0x0022a400080011ff */
[----:B--2---:R-:W-:Y:S05]  /*8f30*/  @!P0 NANOSLEEP.SYNCS 0x989680 ;  /* 0x009896800000895d */ /* 0x004fea0003900000 */
[----:B------:R-:W2:Y:S02]  /*8f40*/  @!P0 SYNCS.PHASECHK.TRANS64 P0, [R0+URZ+0x120], R5 ;  /* 0x00012005000085a7 */ /* 0x000ea400080010ff */
[----:B--2---:R-:W-:Y:S05]  /*8f50*/  @!P0 BRA `(.L_x_51) ;  /* 0xfffffffc00f08947 */ /* 0x004fea000383ffff */
[----:B------:R-:W-:Y:S05]  /*8f60*/  BRA `(.L_x_168) ;  /* 0xffffff9c00507947 */ /* 0x000fea000383ffff */
.L_x_52:
[----:B------:R-:W-:-:S07]  /*8f70*/  MOV R0, UR5 ;  /* 0x0000000500007c02 */ /* 0x000fce0008000f00 */
.L_x_169:
[----:B-1----:R1:W2:Y:S02]  /*8f80*/  SYNCS.PHASECHK.TRANS64.TRYWAIT P0, [R0+URZ+0xd0], R7 ;  /* 0x0000d007000075a7 */ /* 0x0022a400080011ff */
[----:B--2---:R-:W-:Y:S05]  /*8f90*/  @!P0 NANOSLEEP.SYNCS 0x989680 ;  /* 0x009896800000895d */ /* 0x004fea0003900000 */
[----:B------:R-:W2:Y:S02]  /*8fa0*/  @!P0 SYNCS.PHASECHK.TRANS64 P0, [R0+URZ+0xd0], R7 ;  /* 0x0000d007000085a7 */ /* 0x000ea400080010ff */
[----:B--2---:R-:W-:Y:S05]  /*8fb0*/  @!P0 BRA `(.L_x_169) ;  /* 0xfffffffc00f08947 */ /* 0x004fea000383ffff */
[----:B------:R-:W-:Y:S05]  /*8fc0*/  BRA `(.L_x_170) ;  /* 0xffffff9c00607947 */ /* 0x000fea000383ffff */
.L_x_53:
[----:B-1----:R1:W2:Y:S02]  /*8fd0*/  SYNCS.PHASECHK.TRANS64.TRYWAIT P1, [R0+URZ+0xc0], R5 ;  /* 0x0000c005000075a7 */ /* 0x0022a400080211ff */
[----:B--2---:R-:W-:Y:S05]  /*8fe0*/  @!P1 NANOSLEEP.SYNCS 0x989680 ;  /* 0x009896800000995d */ /* 0x004fea0003900000 */
[----:B------:R-:W2:Y:S02]  /*8ff0*/  @!P1 SYNCS.PHASECHK.TRANS64 P1, [R0+URZ+0xc0], R5 ;  /* 0x0000c005000095a7 */ /* 0x000ea400080210ff */
[----:B--2---:R-:W-:Y:S05]  /*9000*/  @!P1 BRA `(.L_x_53) ;  /* 0xfffffffc00f09947 */ /* 0x004fea000383ffff */
[----:B------:R-:W-:Y:S05]  /*9010*/  BRA `(.L_x_171) ;  /* 0xffffff9c00907947 */ /* 0x000fea000383ffff */
.L_x_56:
[----:B------:R-:W-:-:S07]  /*9020*/  MOV R0, UR5 ;  /* 0x0000000500007c02 */ /* 0x000fce0008000f00 */
.L_x_172:
[----:B-1----:R1:W2:Y:S02]  /*9030*/  SYNCS.PHASECHK.TRANS64.TRYWAIT P0, [R0+URZ+0xd0], R3 ;  /* 0x0000d003000075a7 */ /* 0x0022a400080011ff */
[----:B--2---:R-:W-:Y:S05]  /*9040*/  @!P0 NANOSLEEP.SYNCS 0x989680 ;  /* 0x009896800000895d */ /* 0x004fea0003900000 */
[----:B------:R-:W2:Y:S02]  /*9050*/  @!P0 SYNCS.PHASECHK.TRANS64 P0, [R0+URZ+0xd0], R3 ;  /* 0x0000d003000085a7 */ /* 0x000ea400080010ff */
[----:B--2---:R-:W-:Y:S05]  /*9060*/  @!P0 BRA `(.L_x_172) ;  /* 0xfffffffc00f08947 */ /* 0x004fea000383ffff */
[----:B------:R-:W-:Y:S05]  /*9070*/  BRA `(.L_x_55) ;  /* 0xffffff9c00e47947 */ /* 0x000fea000383ffff */
.L_x_65:
[----:B-1----:R-:W-:-:S04]  /*9080*/  MOV R4, UR4 ;  /* 0x0000000400047c02 */ /* 0x002fc80008000f00 */
[----:B------:R1:W2:Y:S03]  /*9090*/  SYNCS.PHASECHK.TRANS64.TRYWAIT P0, [R4+URZ+0x8], R5 ;  /* 0x00000805040075a7 */ /* 0x0002a600080011ff */
[----:B--2---:R-:W-:Y:S05]  /*90a0*/  @!P0 NANOSLEEP.SYNCS 0x989680 ;  /* 0x009896800000895d */ /* 0x004fea0003900000 */
[----:B------:R-:W2:Y:S02]  /*90b0*/  @!P0 SYNCS.PHASECHK.TRANS64 P0, [R4+URZ+0x8], R5 ;  /* 0x00000805040085a7 */ /* 0x000ea400080010ff */
[----:B--2---:R-:W-:Y:S05]  /*90c0*/  @!P0 BRA `(.L_x_65) ;  /* 0xfffffffc00ec8947 */ /* 0x004fea000383ffff */
[----:B------:R-:W-:Y:S05]  /*90d0*/  BRA `(.L_x_64) ;  /* 0xffffffa000987947 */ /* 0x000fea000383ffff */
.L_x_67:
[----:B------:R-:W-:Y:S01]  /*90e0*/  BSSY B0, `(.L_x_173) ;  /* 0x0000006000007945 */ /* 0x000fe20003800000 */
[----:B------:R-:W-:-:S07]  /*90f0*/  MOV R15, 0xffffffff ;  /* 0xffffffff000f7802 */ /* 0x000fce0000000f00 */
[----:B-1---5:R-:W-:Y:S05]  /*9100*/  WARPSYNC.COLLECTIVE R15, `(.L_x_174) ;  /* 0x000000000f0c7348 */ /* 0x022fea0003c00000 */
[----:B------:R-:W-:Y:S02]  /*9110*/  ELECT P6, UR79, PT ;  /* 0x00000000004f782f */ /* 0x000fe400038c0000 */
[----:B------:R-:W-:Y:S01]  /*9120*/  MOV R14, UR79 ;  /* 0x0000004f000e7c02 */ /* 0x000fe20008000f00 */
[----:B-1---5:R-:W-:Y:S10]  /*9130*/  ENDCOLLECTIVE ;  /* 0x000000000000791b */ /* 0x022ff40003800000 */
.L_x_174:
[----:B------:R-:W-:Y:S05]  /*9140*/  BSYNC B0 ;  /* 0x0000000000007941 */ /* 0x000fea0003800000 */
.L_x_173:
[----:B------:R-:W-:Y:S05]  /*9150*/  BRA `(.L_x_175) ;  /* 0xffffffa000c87947 */ /* 0x000fea000383ffff */
.L_x_69:
[----:B-1----:R-:W-:-:S04]  /*9160*/  MOV R2, UR4 ;  /* 0x0000000400027c02 */ /* 0x002fc80008000f00 */
[----:B------:R1:W2:Y:S03]  /*9170*/  SYNCS.PHASECHK.TRANS64.TRYWAIT P0, [R2+URZ+0x8], R3 ;  /* 0x00000803020075a7 */ /* 0x0002a600080011ff */
[----:B--2---:R-:W-:Y:S05]  /*9180*/  @!P0 NANOSLEEP.SYNCS 0x989680 ;  /* 0x009896800000895d */ /* 0x004fea0003900000 */
[----:B------:R-:W2:Y:S02]  /*9190*/  @!P0 SYNCS.PHASECHK.TRANS64 P0, [R2+URZ+0x8], R3 ;  /* 0x00000803020085a7 */ /* 0x000ea400080010ff */
[----:B--2---:R-:W-:Y:S05]  /*91a0*/  @!P0 BRA `(.L_x_69) ;  /* 0xfffffffc00ec8947 */ /* 0x004fea000383ffff */
[----:B------:R-:W-:Y:S05]  /*91b0*/  BRA `(.L_x_68) ;  /* 0xffffffa000cc7947 */ /* 0x000fea000383ffff */
.L_x_70:
[----:B-1----:R1:W2:Y:S02]  /*91c0*/  SYNCS.PHASECHK.TRANS64.TRYWAIT P0, [R0+URZ+0xc0], R5 ;  /* 0x0000c005000075a7 */ /* 0x0022a400080011ff */
[----:B--2---:R-:W-:Y:S05]  /*91d0*/  @!P0 NANOSLEEP.SYNCS 0x989680 ;  /* 0x009896800000895d */ /* 0x004fea0003900000 */
[----:B------:R-:W2:Y:S02]  /*91e0*/  @!P0 SYNCS.PHASECHK.TRANS64 P0, [R0+URZ+0xc0], R5 ;  /* 0x0000c005000085a7 */ /* 0x000ea400080010ff */
[----:B--2---:R-:W-:Y:S05]  /*91f0*/  @!P0 BRA `(.L_x_70) ;  /* 0xfffffffc00f08947 */ /* 0x004fea000383ffff */
[----:B------:R-:W-:Y:S05]  /*9200*/  BRA `(.L_x_176) ;  /* 0xffffffa400b07947 */ /* 0x000fea000383ffff */
.L_x_72:
[----:B------:R-:W-:-:S07]  /*9210*/  MOV R0, UR7 ;  /* 0x0000000700007c02 */ /* 0x000fce0008000f00 */
.L_x_177:
[----:B-1----:R1:W2:Y:S02]  /*9220*/  SYNCS.PHASECHK.TRANS64.TRYWAIT P0, [R0+URZ+0x100], R5 ;  /* 0x00010005000075a7 */ /* 0x0022a400080011ff */
[----:B--2---:R-:W-:Y:S05]  /*9230*/  @!P0 NANOSLEEP.SYNCS 0x989680 ;  /* 0x009896800000895d */ /* 0x004fea0003900000 */
[----:B------:R-:W2:Y:S02]  /*9240*/  @!P0 SYNCS.PHASECHK.TRANS64 P0, [R0+URZ+0x100], R5 ;  /* 0x00010005000085a7 */ /* 0x000ea400080010ff */
[----:B--2---:R-:W-:Y:S05]  /*9250*/  @!P0 BRA `(.L_x_177) ;  /* 0xfffffffc00f08947 */ /* 0x004fea000383ffff */
[----:B------:R-:W-:Y:S05]  /*9260*/  BRA `(.L_x_178) ;  /* 0xffffffa400fc7947 */ /* 0x000fea000383ffff */
.L_x_75:
[----:B------:R-:W-:Y:S07]  /*9270*/  MOV R0, UR6 ;  /* 0x0000000600007c02 */ /* 0x000fee0008000f00 */
.L_x_179:
[----:B-1----:R1:W2:Y:S02]  /*9280*/  SYNCS.PHASECHK.TRANS64.TRYWAIT P0, [R0+URZ], R5 ;  /* 0x00000005000075a7 */ /* 0x0022a400080011ff */
[----:B--2---:R-:W-:Y:S05]  /*9290*/  @!P0 NANOSLEEP.SYNCS 0x989680 ;  /* 0x009896800000895d */ /* 0x004fea0003900000 */
[----:B------:R-:W2:Y:S02]  /*92a0*/  @!P0 SYNCS.PHASECHK.TRANS64 P0, [R0+URZ], R5 ;  /* 0x00000005000085a7 */ /* 0x000ea400080010ff */
[----:B--2---:R-:W-:Y:S05]  /*92b0*/  @!P0 BRA `(.L_x_179) ;  /* 0xfffffffc00f08947 */ /* 0x004fea000383ffff */
[----:B------:R-:W-:Y:S05]  /*92c0*/  BRA `(.L_x_74) ;  /* 0xffffffa800107947 */ /* 0x000fea000383ffff */
.L_x_79:
[----:B-1----:R-:W-:-:S07]  /*92d0*/  MOV R0, UR7 ;  /* 0x0000000700007c02 */ /* 0x002fce0008000f00 */
.L_x_180:
[----:B-1----:R1:W2:Y:S02]  /*92e0*/  SYNCS.PHASECHK.TRANS64.TRYWAIT P0, [R0+URZ], R3 ;  /* 0x00000003000075a7 */ /* 0x0022a400080011ff */
[----:B--2---:R-:W-:Y:S05]  /*92f0*/  @!P0 NANOSLEEP.SYNCS 0x989680 ;  /* 0x009896800000895d */ /* 0x004fea0003900000 */
[----:B------:R-:W2:Y:S02]  /*9300*/  @!P0 SYNCS.PHASECHK.TRANS64 P0, [R0+URZ], R3 ;  /* 0x00000003000085a7 */ /* 0x000ea400080010ff */
[----:B--2---:R-:W-:Y:S05]  /*9310*/  @!P0 BRA `(.L_x_180) ;  /* 0xfffffffc00f08947 */ /* 0x004fea000383ffff */
[----:B------:R-:W-:Y:S05]  /*9320*/  BRA `(.L_x_181) ;  /* 0xffffffac00047947 */ /* 0x000fea000383ffff */
.L_x_80:
[----:B------:R-:W-:-:S07]  /*9330*/  MOV R0, UR7 ;  /* 0x0000000700007c02 */ /* 0x000fce0008000f00 */
.L_x_182:
[----:B-1----:R1:W2:Y:S02]  /*9340*/  SYNCS.PHASECHK.TRANS64.TRYWAIT P0, [R0+URZ], R3 ;  /* 0x00000003000075a7 */ /* 0x0022a400080011ff */
[----:B--2---:R-:W-:Y:S05]  /*9350*/  @!P0 NANOSLEEP.SYNCS 0x989680 ;  /* 0x009896800000895d */ /* 0x004fea0003900000 */
[----:B------:R-:W2:Y:S02]  /*9360*/  @!P0 SYNCS.PHASECHK.TRANS64 P0, [R0+URZ], R3 ;  /* 0x00000003000085a7 */ /* 0x000ea400080010ff */
[----:B--2---:R-:W-:Y:S05]  /*9370*/  @!P0 BRA `(.L_x_182) ;  /* 0xfffffffc00f08947 */ /* 0x004fea000383ffff */
[----:B------:R-:W-:Y:S05]  /*9380*/  BRA `(.L_x_183) ;  /* 0xffffffac00107947 */ /* 0x000fea000383ffff */
.L_x_81:
[----:B------:R-:W-:-:S07]  /*9390*/  MOV R0, UR7 ;  /* 0x0000000700007c02 */ /* 0x000fce0008000f00 */
.L_x_184:
[----:B-1----:R1:W2:Y:S02]  /*93a0*/  SYNCS.PHASECHK.TRANS64.TRYWAIT P0, [R0+URZ], R3 ;  /* 0x00000003000075a7 */ /* 0x0022a400080011ff */
[----:B--2---:R-:W-:Y:S05]  /*93b0*/  @!P0 NANOSLEEP.SYNCS 0x989680 ;  /* 0x009896800000895d */ /* 0x004fea0003900000 */
[----:B------:R-:W2:Y:S02]  /*93c0*/  @!P0 SYNCS.PHASECHK.TRANS64 P0, [R0+URZ], R3 ;  /* 0x00000003000085a7 */ /* 0x000ea400080010ff */
[----:B--2---:R-:W-:Y:S05]  /*93d0*/  @!P0 BRA `(.L_x_184) ;  /* 0xfffffffc00f08947 */ /* 0x004fea000383ffff */
[----:B------:R-:W-:Y:S05]  /*93e0*/  BRA `(.L_x_185) ;  /* 0xffffffac001c7947 */ /* 0x000fea000383ffff */
.L_x_84:
[----:B------:R-:W-:-:S07]  /*93f0*/  MOV R0, UR5 ;  /* 0x0000000500007c02 */ /* 0x000fce0008000f00 */
.L_x_186:
[----:B-1----:R1:W2:Y:S02]  /*9400*/  SYNCS.PHASECHK.TRANS64.TRYWAIT P1, [R0+URZ+0x140], R3 ;  /* 0x00014003000075a7 */ /* 0x0022a400080211ff */
[----:B--2---:R-:W-:Y:S05]  /*9410*/  @!P1 NANOSLEEP.SYNCS 0x989680 ;  /* 0x009896800000995d */ /* 0x004fea0003900000 */
[----:B------:R-:W2:Y:S02]  /*9420*/  @!P1 SYNCS.PHASECHK.TRANS64 P1, [R0+URZ+0x140], R3 ;  /* 0x00014003000095a7 */ /* 0x000ea400080210ff */
[----:B--2---:R-:W-:Y:S05]  /*9430*/  @!P1 BRA `(.L_x_186) ;  /* 0xfffffffc00f09947 */ /* 0x004fea000383ffff */
[----:B------:R-:W-:Y:S05]  /*9440*/  BRA `(.L_x_187) ;  /* 0xffffffac00687947 */ /* 0x000fea000383ffff */
.L_x_89:
[----:B--2---:R2:W4:Y:S02]  /*9450*/  SYNCS.PHASECHK.TRANS64.TRYWAIT P0, [R0+URZ+0xc0], R3 ;  /* 0x0000c003000075a7 */ /* 0x00452400080011ff */
[----:B----4-:R-:W-:Y:S05]  /*9460*/  @!P0 NANOSLEEP.SYNCS 0x989680 ;  /* 0x009896800000895d */ /* 0x010fea0003900000 */
[----:B------:R-:W4:Y:S02]  /*9470*/  @!P0 SYNCS.PHASECHK.TRANS64 P0, [R0+URZ+0xc0], R3 ;  /* 0x0000c003000085a7 */ /* 0x000f2400080010ff */
[----:B----4-:R-:W-:Y:S05]  /*9480*/  @!P0 BRA `(.L_x_89) ;  /* 0xfffffffc00f08947 */ /* 0x010fea000383ffff */
[----:B------:R-:W-:Y:S05]  /*9490*/  BRA `(.L_x_188) ;  /* 0xffffffb0007c7947 */ /* 0x000fea000383ffff */
.L_x_92:
[----:B------:R-:W-:Y:S07]  /*94a0*/  MOV R0, UR7 ;  /* 0x0000000700007c02 */ /* 0x000fee0008000f00 */
.L_x_189:
[----:B--2---:R2:W4:Y:S02]  /*94b0*/  SYNCS.PHASECHK.TRANS64.TRYWAIT P0, [R0+URZ+0xb8], R3 ;  /* 0x0000b803000075a7 */ /* 0x00452400080011ff */
[----:B----4-:R-:W-:Y:S05]  /*94c0*/  @!P0 NANOSLEEP.SYNCS 0x989680 ;  /* 0x009896800000895d */ /* 0x010fea0003900000 */
[----:B------:R-:W4:Y:S02]  /*94d0*/  @!P0 SYNCS.PHASECHK.TRANS64 P0, [R0+URZ+0xb8], R3 ;  /* 0x0000b803000085a7 */ /* 0x000f2400080010ff */
[----:B----4-:R-:W-:Y:S05]  /*94e0*/  @!P0 BRA `(.L_x_189) ;  /* 0xfffffffc00f08947 */ /* 0x010fea000383ffff */
[----:B------:R-:W-:Y:S05]  /*94f0*/  BRA `(.L_x_91) ;  /* 0xffffffb4005c7947 */ /* 0x000fea000383ffff */
.L_x_95:
[----:B------:R-:W-:Y:S07]  /*9500*/  MOV R3, UR7 ;  /* 0x0000000700037c02 */ /* 0x000fee0008000f00 */
.L_x_190:
[----:B-1----:R1:W2:Y:S02]  /*9510*/  SYNCS.PHASECHK.TRANS64.TRYWAIT P0, [R3+URZ+0x90], R12 ;  /* 0x0000900c030075a7 */ /* 0x0022a400080011ff */
[----:B--2---:R-:W-:Y:S05]  /*9520*/  @!P0 NANOSLEEP.SYNCS 0x989680 ;  /* 0x009896800000895d */ /* 0x004fea0003900000 */
[----:B------:R-:W2:Y:S02]  /*9530*/  @!P0 SYNCS.PHASECHK.TRANS64 P0, [R3+URZ+0x90], R12 ;  /* 0x0000900c030085a7 */ /* 0x000ea400080010ff */
[----:B--2---:R-:W-:Y:S05]  /*9540*/  @!P0 BRA `(.L_x_190) ;  /* 0xfffffffc00f08947 */ /* 0x004fea000383ffff */
[----:B------:R-:W-:Y:S05]  /*9550*/  BRA `(.L_x_191) ;  /* 0xffffffb400d47947 */ /* 0x000fea000383ffff */
.L_x_96:
[----:B-1----:R-:W-:Y:S07]  /*9560*/  MOV R3, UR7 ;  /* 0x0000000700037c02 */ /* 0x002fee0008000f00 */
.L_x_192:
[----:B-1----:R1:W2:Y:S02]  /*9570*/  SYNCS.PHASECHK.TRANS64.TRYWAIT P0, [R3+URZ+0x98], R12 ;  /* 0x0000980c030075a7 */ /* 0x0022a400080011ff */
[----:B--2---:R-:W-:Y:S05]  /*9580*/  @!P0 NANOSLEEP.SYNCS 0x989680 ;  /* 0x009896800000895d */ /* 0x004fea0003900000 */
[----:B------:R-:W2:Y:S02]  /*9590*/  @!P0 SYNCS.PHASECHK.TRANS64 P0, [R3+URZ+0x98], R12 ;  /* 0x0000980c030085a7 */ /* 0x000ea400080010ff */
[----:B--2---:R-:W-:Y:S05]  /*95a0*/  @!P0 BRA `(.L_x_192) ;  /* 0xfffffffc00f08947 */ /* 0x004fea000383ffff */
[----:B------:R-:W-:Y:S05]  /*95b0*/  BRA `(.L_x_193) ;  /* 0xffffffb800307947 */ /* 0x000fea000383ffff */
.L_x_97:
[----:B-1----:R-:W-:Y:S07]  /*95c0*/  MOV R3, UR7 ;  /* 0x0000000700037c02 */ /* 0x002fee0008000f00 */
.L_x_194:
[----:B-1----:R1:W2:Y:S02]  /*95d0*/  SYNCS.PHASECHK.TRANS64.TRYWAIT P0, [R3+URZ+0xa0], R12 ;  /* 0x0000a00c030075a7 */ /* 0x0022a400080011ff */
[----:B--2---:R-:W-:Y:S05]  /*95e0*/  @!P0 NANOSLEEP.SYNCS 0x989680 ;  /* 0x009896800000895d */ /* 0x004fea0003900000 */
[----:B------:R-:W2:Y:S02]  /*95f0*/  @!P0 SYNCS.PHASECHK.TRANS64 P0, [R3+URZ+0xa0], R12 ;  /* 0x0000a00c030085a7 */ /* 0x000ea400080010ff */
[----:B--2---:R-:W-:Y:S05]  /*9600*/  @!P0 BRA `(.L_x_194) ;  /* 0xfffffffc00f08947 */ /* 0x004fea000383ffff */
[----:B------:R-:W-:Y:S05]  /*9610*/  BRA `(.L_x_195) ;  /* 0xffffffb8008c7947 */ /* 0x000fea000383ffff */
.L_x_98:
[----:B------:R-:W-:Y:S07]  /*9620*/  MOV R3, UR7 ;  /* 0x0000000700037c02 */ /* 0x000fee0008000f00 */
.L_x_196:
[----:B-1----:R1:W2:Y:S02]  /*9630*/  SYNCS.PHASECHK.TRANS64.TRYWAIT P0, [R3+URZ+0xa8], R12 ;  /* 0x0000a80c030075a7 */ /* 0x0022a400080011ff */
[----:B--2---:R-:W-:Y:S05]  /*9640*/  @!P0 NANOSLEEP.SYNCS 0x989680 ;  /* 0x009896800000895d */ /* 0x004fea0003900000 */
[----:B------:R-:W2:Y:S02]  /*9650*/  @!P0 SYNCS.PHASECHK.TRANS64 P0, [R3+URZ+0xa8], R12 ;  /* 0x0000a80c030085a7 */ /* 0x000ea400080010ff */
[----:B--2---:R-:W-:Y:S05]  /*9660*/  @!P0 BRA `(.L_x_196) ;  /* 0xfffffffc00f08947 */ /* 0x004fea000383ffff */
[----:B------:R-:W-:Y:S05]  /*9670*/  BRA `(.L_x_197) ;  /* 0xffffffbc002c7947 */ /* 0x000fea000383ffff */
.L_x_100:
[----:B------:R-:W-:-:S07]  /*9680*/  MOV R0, UR7 ;  /* 0x0000000700007c02 */ /* 0x000fce0008000f00 */
.L_x_198:
[----:B-1----:R1:W4:Y:S02]  /*9690*/  SYNCS.PHASECHK.TRANS64.TRYWAIT P0, [R0+URZ+0x90], R3 ;  /* 0x00009003000075a7 */ /* 0x00232400080011ff */
[----:B----4-:R-:W-:Y:S05]  /*96a0*/  @!P0 NANOSLEEP.SYNCS 0x989680 ;  /* 0x009896800000895d */ /* 0x010fea0003900000 */
[----:B------:R-:W4:Y:S02]  /*96b0*/  @!P0 SYNCS.PHASECHK.TRANS64 P0, [R0+URZ+0x90], R3 ;  /* 0x00009003000085a7 */ /* 0x000f2400080010ff */
[----:B----4-:R-:W-:Y:S05]  /*96c0*/  @!P0 BRA `(.L_x_198) ;  /* 0xfffffffc00f08947 */ /* 0x010fea000383ffff */
[----:B------:R-:W-:Y:S05]  /*96d0*/  BRA `(.L_x_199) ;  /* 0xffffffbc00b47947 */ /* 0x000fea000383ffff */
.L_x_101:
[----:B-1----:R-:W-:-:S07]  /*96e0*/  MOV R0, UR7 ;  /* 0x0000000700007c02 */ /* 0x002fce0008000f00 */
.L_x_200:
[----:B-1----:R1:W4:Y:S02]  /*96f0*/  SYNCS.PHASECHK.TRANS64.TRYWAIT P0, [R0+URZ+0x98], R3 ;  /* 0x00009803000075a7 */ /* 0x00232400080011ff */
[----:B----4-:R-:W-:Y:S05]  /*9700*/  @!P0 NANOSLEEP.SYNCS 0x989680 ;  /* 0x009896800000895d */ /* 0x010fea0003900000 */
[----:B------:R-:W4:Y:S02]  /*9710*/  @!P0 SYNCS.PHASECHK.TRANS64 P0, [R0+URZ+0x98], R3 ;  /* 0x00009803000085a7 */ /* 0x000f2400080010ff */
[----:B----4-:R-:W-:Y:S05]  /*9720*/  @!P0 BRA `(.L_x_200) ;  /* 0xfffffffc00f08947 */ /* 0x010fea000383ffff */
[----:B------:R-:W-:Y:S05]  /*9730*/  BRA `(.L_x_201) ;  /* 0xffffffbc00a47947 */ /* 0x000fea000383ffff */
.L_x_102:
[----:B-1----:R-:W-:-:S07]  /*9740*/  MOV R0, UR7 ;  /* 0x0000000700007c02 */ /* 0x002fce0008000f00 */
.L_x_202:
[----:B-1----:R1:W4:Y:S02]  /*9750*/  SYNCS.PHASECHK.TRANS64.TRYWAIT P0, [R0+URZ+0xa0], R3 ;  /* 0x0000a003000075a7 */ /* 0x00232400080011ff */
[----:B----4-:R-:W-:Y:S05]  /*9760*/  @!P0 NANOSLEEP.SYNCS 0x989680 ;  /* 0x009896800000895d */ /* 0x010fea0003900000 */
[----:B------:R-:W4:Y:S02]  /*9770*/  @!P0 SYNCS.PHASECHK.TRANS64 P0, [R0+URZ+0xa0], R3 ;  /* 0x0000a003000085a7 */ /* 0x000f2400080010ff */
[----:B----4-:R-:W-:Y:S05]  /*9780*/  @!P0 BRA `(.L_x_202) ;  /* 0xfffffffc00f08947 */ /* 0x010fea000383ffff */
[----:B------:R-:W-:Y:S05]  /*9790*/  BRA `(.L_x_203) ;  /* 0xffffffbc00947947 */ /* 0x000fea000383ffff */
.L_x_104:
[----:B--2---:R2:W3:Y:S02]  /*97a0*/  SYNCS.PHASECHK.TRANS64.TRYWAIT P0, [R0+URZ+0xc0], R3 ;  /* 0x0000c003000075a7 */ /* 0x0044e400080011ff */
[----:B---3--:R-:W-:Y:S05]  /*97b0*/  @!P0 NANOSLEEP.SYNCS 0x989680 ;  /* 0x009896800000895d */ /* 0x008fea0003900000 */
[----:B------:R-:W3:Y:S02]  /*97c0*/  @!P0 SYNCS.PHASECHK.TRANS64 P0, [R0+URZ+0xc0], R3 ;  /* 0x0000c003000085a7 */ /* 0x000ee400080010ff */
[----:B---3--:R-:W-:Y:S05]  /*97d0*/  @!P0 BRA `(.L_x_104) ;  /* 0xfffffffc00f08947 */ /* 0x008fea000383ffff */
[----:B------:R-:W-:Y:S05]  /*97e0*/  BRA `(.L_x_204) ;  /* 0xffffffc000647947 */ /* 0x000fea000383ffff */
.L_x_115:
[----:B-1----:R-:W-:Y:S04]  /*97f0*/  MOV R0, UR48 ;  /* 0x0000003000007c02 */ /* 0x002fe80008000f00 */
[----:B------:R1:W3:Y:S03]  /*9800*/  SYNCS.PHASECHK.TRANS64.TRYWAIT P1, [R0+URZ+0x70], R5 ;  /* 0x00007005000075a7 */ /* 0x0002e600080211ff */
[----:B---3--:R-:W-:Y:S05]  /*9810*/  @!P1 NANOSLEEP.SYNCS 0x989680 ;  /* 0x009896800000995d */ /* 0x008fea0003900000 */
[----:B------:R-:W3:Y:S02]  /*9820*/  @!P1 SYNCS.PHASECHK.TRANS64 P1, [R0+URZ+0x70], R5 ;  /* 0x00007005000095a7 */ /* 0x000ee400080210ff */
[----:B---3--:R-:W-:Y:S05]  /*9830*/  @!P1 BRA `(.L_x_115) ;  /* 0xfffffffc00ec9947 */ /* 0x008fea000383ffff */
[----:B------:R-:W-:Y:S05]  /*9840*/  BRA `(.L_x_114) ;  /* 0xffffffcc006c7947 */ /* 0x000fea000383ffff */
.L_x_117:
[----:B-1----:R1:W4:Y:S02]  /*9850*/  SYNCS.PHASECHK.TRANS64.TRYWAIT P0, [R74+URZ+0xe0], R3 ;  /* 0x0000e0034a0075a7 */ /* 0x00232400080011ff */
[----:B----4-:R-:W-:Y:S05]  /*9860*/  @!P0 NANOSLEEP.SYNCS 0x989680 ;  /* 0x009896800000895d */ /* 0x010fea0003900000 */
[----:B------:R-:W4:Y:S02]  /*9870*/  @!P0 SYNCS.PHASECHK.TRANS64 P0, [R74+URZ+0xe0], R3 ;  /* 0x0000e0034a0085a7 */ /* 0x000f2400080010ff */
[----:B----4-:R-:W-:Y:S05]  /*9880*/  @!P0 BRA `(.L_x_117) ;  /* 0xfffffffc00f08947 */ /* 0x010fea000383ffff */
[----:B------:R-:W-:Y:S05]  /*9890*/  BRA `(.L_x_116) ;  /* 0xffffffcc008c7947 */ /* 0x000fea000383ffff */
.L_x_126:
[----:B--2---:R2:W3:Y:S02]  /*98a0*/  SYNCS.PHASECHK.TRANS64.TRYWAIT P0, [R3+URZ+0x70], R0 ;  /* 0x00007000030075a7 */ /* 0x0044e400080011ff */
[----:B---3--:R-:W-:Y:S05]  /*98b0*/  @!P0 NANOSLEEP.SYNCS 0x989680 ;  /* 0x009896800000895d */ /* 0x008fea0003900000 */
[----:B------:R-:W3:Y:S02]  /*98c0*/  @!P0 SYNCS.PHASECHK.TRANS64 P0, [R3+URZ+0x70], R0 ;  /* 0x00007000030085a7 */ /* 0x000ee400080010ff */
[----:B---3--:R-:W-:Y:S05]  /*98d0*/  @!P0 BRA `(.L_x_126) ;  /* 0xfffffffc00f08947 */ /* 0x008fea000383ffff */
[----:B------:R-:W-:Y:S05]  /*98e0*/  BRA `(.L_x_125) ;  /* 0xffffffd400987947 */ /* 0x000fea000383ffff */
.L_x_134:
[----:B--2---:R2:W3:Y:S02]  /*98f0*/  SYNCS.PHASECHK.TRANS64.TRYWAIT P0, [R83+URZ+0x70], R4 ;  /* 0x00007004530075a7 */ /* 0x0044e400080011ff */
[----:B---3--:R-:W-:Y:S05]  /*9900*/  @!P0 NANOSLEEP.SYNCS 0x989680 ;  /* 0x009896800000895d */ /* 0x008fea0003900000 */
[----:B------:R-:W3:Y:S02]  /*9910*/  @!P0 SYNCS.PHASECHK.TRANS64 P0, [R83+URZ+0x70], R4 ;  /* 0x00007004530085a7 */ /* 0x000ee400080010ff */
[----:B---3--:R-:W-:Y:S05]  /*9920*/  @!P0 BRA `(.L_x_134) ;  /* 0xfffffffc00f08947 */ /* 0x008fea000383ffff */
[----:B------:R-:W-:Y:S05]  /*9930*/  BRA `(.L_x_133) ;  /* 0xffffffdc00b47947 */ /* 0x000fea000383ffff */
.L_x_142:
[----:B--2---:R2:W3:Y:S02]  /*9940*/  SYNCS.PHASECHK.TRANS64.TRYWAIT P0, [R88+URZ+0x70], R3 ;  /* 0x00007003580075a7 */ /* 0x0044e400080011ff */
[----:B---3--:R-:W-:Y:S05]  /*9950*/  @!P0 NANOSLEEP.SYNCS 0x989680 ;  /* 0x009896800000895d */ /* 0x008fea0003900000 */
[----:B------:R-:W3:Y:S02]  /*9960*/  @!P0 SYNCS.PHASECHK.TRANS64 P0, [R88+URZ+0x70], R3 ;  /* 0x00007003580085a7 */ /* 0x000ee400080010ff */
[----:B---3--:R-:W-:Y:S05]  /*9970*/  @!P0 BRA `(.L_x_142) ;  /* 0xfffffffc00f08947 */ /* 0x008fea000383ffff */
[----:B------:R-:W-:Y:S05]  /*9980*/  BRA `(.L_x_141) ;  /* 0xffffffe400d07947 */ /* 0x000fea000383ffff */
        .weak           $__internal_0_$__cuda_sm10x_tcgen05_guardrail_trap_col_being_dealloced_not_returned_by_alloc
        .type           $__internal_0_$__cuda_sm10x_tcgen05_guardrail_trap_col_being_dealloced_not_returned_by_alloc,@function
        .size           $__internal_0_$__cuda_sm10x_tcgen05_guardrail_trap_col_being_dealloced_not_returned_by_alloc,($__internal_1_$__cuda_sm10x_tcgen05_guardrail_trap_phase_invalid_during_alloc - $__internal_0_$__cuda_sm10x_tcgen05_guardrail_trap_col_being_dealloced_not_returned_by_alloc)
$__internal_0_$__cuda_sm10x_tcgen05_guardrail_trap_col_being_dealloced_not_returned_by_alloc:
[----:B------:R-:W-:Y:S05]  /*9990*/  BPT.TRAP 0x1 ;  /* 0x000000040000795c */ /* 0x000fea0000300000 */
[----:B------:R-:W-:-:S04]  /*99a0*/  HFMA2 R3, -RZ, RZ, 0, 0 ;  /* 0x00000000ff037431 */ /* 0x000fc800000001ff */
[----:B------:R-:W-:Y:S05]  /*99b0*/  RET.REL.NODEC R2 `(_ZN7cutlass13device_kernelINS_4gemm6kernel13GemmUniversalIN4cute5tupleIJiiiiEEENS1_10collective13CollectiveMmaINS1_35MainloopSm100TmaUmmaWarpSpecializedILi7ELi2ELi4ENS5_IJNS4_1CILi4EEENSA_ILi1EEESC_EEEEENS5_IJNSA_ILi128EEESF_NSA_ILi64EEEEEENS_6half_tENS5_IJSC_llEEESI_SJ_NS4_8TiledMMAINS4_8MMA_AtomIJNS4_26SM100_MMA_F16BF16_2x1SM_SSISI_SI_fLi128ELi128ELNS4_4UMMA5MajorE1ELSO_1ELNSN_7ScaleInE0ELSP_0EEEEEENS4_6LayoutINS5_IJSC_SC_SC_EEENS5_IJNSA_ILi0EEESU_SU_EEEEENS5_IJNS4_10UnderscoreESX_SX_EEEEENS4_18SM100_TMA_2SM_LOADENS4_14ComposedLayoutINS4_7SwizzleILi3ELi4ELi3EEENS4_18smem_ptr_flag_bitsILi16EEENSS_INS5_IJSG_NSA_ILi8EEEEEENS5_IJSC_SG_EEEEEEEvNS4_8identityENS4_28SM100_TMA_2SM_LOAD_MULTICASTES1A_vS1B_EENS_8epilogue10collective18CollectiveEpilogueINS1E_23Sm100TmaWarpSpecializedILi4ELi2ELi16ELb1ELb0EEEJNS5_IJSG_SF_SG_EEENS5_IJNSS_ISG_SC_EENSS_INS5_IJNSA_ILi16EEENSA_ILi2EEEEEES18_EEEEESI_NS5_IJlSC_lEEESI_S1Q_NS1E_6fusion15FusionCallbacksIS1I_NS1R_17LinearCombinationISI_fSI_fLNS_15FloatRoundStyleE2EEES1J_S1P_JEEENS4_5SM1004TMEM4LOAD26SM100_TMEM_LOAD_32dp32b16xENS4_13SM90_TMA_LOADENS11_INS12_ILi1ELi4ELi3EEES15_NSS_INS5_IJS16_S1L_EEENS5_IJS1L_SC_EEEEEEENS4_39AutoVectorizingCopyWithAssumedAlignmentILi128EEENS4_14SM90_TMA_STOREES26_S28_S28_EEEvvEEEEvNT_6ParamsE) ;  /* 0xffffff6402907950 */ /* 0x000fea0003c3ffff */
        .weak           $__internal_1_$__cuda_sm10x_tcgen05_guardrail_trap_phase_invalid_during_alloc
        .type           $__internal_1_$__cuda_sm10x_tcgen05_guardrail_trap_phase_invalid_during_alloc,@function
        .size           $__internal_1_$__cuda_sm10x_tcgen05_guardrail_trap_phase_invalid_during_alloc,($__internal_2_$__cuda_sm10x_tcgen05_guardrail_trap_unallocated_columns_being_dealloced - $__internal_1_$__cuda_sm10x_tcgen05_guardrail_trap_phase_invalid_during_alloc)
$__internal_1_$__cuda_sm10x_tcgen05_guardrail_trap_phase_invalid_during_alloc:
[----:B------:R-:W-:Y:S05]  /*99c0*/  BPT.TRAP 0x1 ;  /* 0x000000040000795c */ /* 0x000fea0000300000 */
[----:B------:R-:W-:-:S04]  /*99d0*/  MOV R3, 0x0 ;  /* 0x0000000000037802 */ /* 0x000fc80000000f00 */
[----:B------:R-:W-:Y:S05]  /*99e0*/  RET.REL.NODEC R2 `(_ZN7cutlass13device_kernelINS_4gemm6kernel13GemmUniversalIN4cute5tupleIJiiiiEEENS1_10collective13CollectiveMmaINS1_35MainloopSm100TmaUmmaWarpSpecializedILi7ELi2ELi4ENS5_IJNS4_1CILi4EEENSA_ILi1EEESC_EEEEENS5_IJNSA_ILi128EEESF_NSA_ILi64EEEEEENS_6half_tENS5_IJSC_llEEESI_SJ_NS4_8TiledMMAINS4_8MMA_AtomIJNS4_26SM100_MMA_F16BF16_2x1SM_SSISI_SI_fLi128ELi128ELNS4_4UMMA5MajorE1ELSO_1ELNSN_7ScaleInE0ELSP_0EEEEEENS4_6LayoutINS5_IJSC_SC_SC_EEENS5_IJNSA_ILi0EEESU_SU_EEEEENS5_IJNS4_10UnderscoreESX_SX_EEEEENS4_18SM100_TMA_2SM_LOADENS4_14ComposedLayoutINS4_7SwizzleILi3ELi4ELi3EEENS4_18smem_ptr_flag_bitsILi16EEENSS_INS5_IJSG_NSA_ILi8EEEEEENS5_IJSC_SG_EEEEEEEvNS4_8identityENS4_28SM100_TMA_2SM_LOAD_MULTICASTES1A_vS1B_EENS_8epilogue10collective18CollectiveEpilogueINS1E_23Sm100TmaWarpSpecializedILi4ELi2ELi16ELb1ELb0EEEJNS5_IJSG_SF_SG_EEENS5_IJNSS_ISG_SC_EENSS_INS5_IJNSA_ILi16EEENSA_ILi2EEEEEES18_EEEEESI_NS5_IJlSC_lEEESI_S1Q_NS1E_6fusion15FusionCallbacksIS1I_NS1R_17LinearCombinationISI_fSI_fLNS_15FloatRoundStyleE2EEES1J_S1P_JEEENS4_5SM1004TMEM4LOAD26SM100_TMEM_LOAD_32dp32b16xENS4_13SM90_TMA_LOADENS11_INS12_ILi1ELi4ELi3EEES15_NSS_INS5_IJS16_S1L_EEENS5_IJS1L_SC_EEEEEEENS4_39AutoVectorizingCopyWithAssumedAlignmentILi128EEENS4_14SM90_TMA_STOREES26_S28_S28_EEEvvEEEEvNT_6ParamsE) ;  /* 0xffffff6402847950 */ /* 0x000fea0003c3ffff */
        .weak           $__internal_2_$__cuda_sm10x_tcgen05_guardrail_trap_unallocated_columns_being_dealloced
        .type           $__internal_2_$__cuda_sm10x_tcgen05_guardrail_trap_unallocated_columns_being_dealloced,@function
        .size           $__internal_2_$__cuda_sm10x_tcgen05_guardrail_trap_unallocated_columns_being_dealloced,(.L_x_206 - $__internal_2_$__cuda_sm10x_tcgen05_guardrail_trap_unallocated_columns_being_dealloced)
$__internal_2_$__cuda_sm10x_tcgen05_guardrail_trap_unallocated_columns_being_dealloced:
[----:B------:R-:W-:Y:S05]  /*99f0*/  BPT.TRAP 0x1 ;  /* 0x000000040000795c */ /* 0x000fea0000300000 */
[----:B------:R-:W-:-:S04]  /*9a00*/  HFMA2 R3, -RZ, RZ, 0, 0 ;  /* 0x00000000ff037431 */ /* 0x000fc800000001ff */
[----:B------:R-:W-:Y:S05]  /*9a10*/  RET.REL.NODEC R2 `(_ZN7cutlass13device_kernelINS_4gemm6kernel13GemmUniversalIN4cute5tupleIJiiiiEEENS1_10collective13CollectiveMmaINS1_35MainloopSm100TmaUmmaWarpSpecializedILi7ELi2ELi4ENS5_IJNS4_1CILi4EEENSA_ILi1EEESC_EEEEENS5_IJNSA_ILi128EEESF_NSA_ILi64EEEEEENS_6half_tENS5_IJSC_llEEESI_SJ_NS4_8TiledMMAINS4_8MMA_AtomIJNS4_26SM100_MMA_F16BF16_2x1SM_SSISI_SI_fLi128ELi128ELNS4_4UMMA5MajorE1ELSO_1ELNSN_7ScaleInE0ELSP_0EEEEEENS4_6LayoutINS5_IJSC_SC_SC_EEENS5_IJNSA_ILi0EEESU_SU_EEEEENS5_IJNS4_10UnderscoreESX_SX_EEEEENS4_18SM100_TMA_2SM_LOADENS4_14ComposedLayoutINS4_7SwizzleILi3ELi4ELi3EEENS4_18smem_ptr_flag_bitsILi16EEENSS_INS5_IJSG_NSA_ILi8EEEEEENS5_IJSC_SG_EEEEEEEvNS4_8identityENS4_28SM100_TMA_2SM_LOAD_MULTICASTES1A_vS1B_EENS_8epilogue10collective18CollectiveEpilogueINS1E_23Sm100TmaWarpSpecializedILi4ELi2ELi16ELb1ELb0EEEJNS5_IJSG_SF_SG_EEENS5_IJNSS_ISG_SC_EENSS_INS5_IJNSA_ILi16EEENSA_ILi2EEEEEES18_EEEEESI_NS5_IJlSC_lEEESI_S1Q_NS1E_6fusion15FusionCallbacksIS1I_NS1R_17LinearCombinationISI_fSI_fLNS_15FloatRoundStyleE2EEES1J_S1P_JEEENS4_5SM1004TMEM4LOAD26SM100_TMEM_LOAD_32dp32b16xENS4_13SM90_TMA_LOADENS11_INS12_ILi1ELi4ELi3EEES15_NSS_INS5_IJS16_S1L_EEENS5_IJS1L_SC_EEEEEEENS4_39AutoVectorizingCopyWithAssumedAlignmentILi128EEENS4_14SM90_TMA_STOREES26_S28_S28_EEEvvEEEEvNT_6ParamsE) ;  /* 0xffffff6402787950 */ /* 0x000fea0003c3ffff */
.L_x_205:
[----:B------:R-:W-:-:S00]  /*9a20*/  BRA `(.L_x_205) ;  /* 0xfffffffc00fc7947 */ /* 0x000fc0000383ffff */
[----:B------:R-:W-:-:S00]  /*9a30*/  NOP ;  /* 0x0000000000007918 */ /* 0x000fc00000000000 */
        /* <DEDUP_REMOVED lines=12> */
.L_x_206:


//--------------------- .nv.global.init           --------------------------
	.section	.nv.global.init,"aw",@progbits
.nv.global.init:
	.type		$str$27,@object
	.size		$str$27,($str$28 - $str$27)
$str$27:
        /*0000*/ 	.byte	0x28, 0x61, 0x64, 0x64, 0x72, 0x65, 0x73, 0x73, 0x20, 0x26, 0x20, 0x6d, 0x61, 0x73, 0x6b, 0x29
        /*0010*/ 	.byte	0x20, 0x3d, 0x3d, 0x20, 0x30, 0x00
	.type		$str$28,@object
	.size		$str$28,($str$26 - $str$28)
$str$28:
        /*0016*/ 	.byte	0x2f, 0x74, 0x6d, 0x70, 0x2f, 0x63, 0x75, 0x74, 0x6c, 0x61, 0x73, 0x73, 0x5f, 0x73, 0x77, 0x65
        /*0026*/ 	.byte	0x65, 0x70, 0x5f, 0x73, 0x72, 0x63, 0x2f, 0x69, 0x6e, 0x63, 0x6c, 0x75, 0x64, 0x65, 0x2f, 0x63
        /*0036*/ 	.byte	0x75, 0x74, 0x65, 0x2f, 0x70, 0x6f, 0x69, 0x6e, 0x74, 0x65, 0x72, 0x5f, 0x66, 0x6c, 0x61, 0x67
        /*0046*/ 	.byte	0x67, 0x65, 0x64, 0x2e, 0x68, 0x70, 0x70, 0x00
	.type		$str$26,@object
	.size		$str$26,($str$25 - $str$26)
$str$26:
        /*004e*/ 	.byte	0x2f, 0x74, 0x6d, 0x70, 0x2f, 0x63, 0x75, 0x74, 0x6c, 0x61, 0x73, 0x73, 0x5f, 0x73, 0x77, 0x65
        /*005e*/ 	.byte	0x65, 0x70, 0x5f, 0x73, 0x72, 0x63, 0x2f, 0x69, 0x6e, 0x63, 0x6c, 0x75, 0x64, 0x65, 0x2f, 0x63
        /*006e*/ 	.byte	0x75, 0x74, 0x65, 0x2f, 0x61, 0x74, 0x6f, 0x6d, 0x2f, 0x63, 0x6f, 0x70, 0x79, 0x5f, 0x74, 0x72
        /*007e*/ 	.byte	0x61, 0x69, 0x74, 0x73, 0x5f, 0x73, 0x6d, 0x31, 0x30, 0x30, 0x2e, 0x68, 0x70, 0x70, 0x00
	.type		$str$25,@object
	.size		$str$25,(__unnamed_1 - $str$25)
$str$25:
        /*008d*/ 	.byte	0x28, 0x28, 0x75, 0x69, 0x6e, 0x74, 0x33, 0x32, 0x5f, 0x74, 0x28, 0x74, 0x68, 0x72, 0x65, 0x61
        /*009d*/ 	.byte	0x64, 0x49, 0x64, 0x78, 0x2e, 0x78, 0x29, 0x20, 0x2f, 0x20, 0x33, 0x32, 0x29, 0x20, 0x25, 0x20
        /*00ad*/ 	.byte	0x34, 0x29, 0x20, 0x3d, 0x3d, 0x20, 0x28, 0x28, 0x28, 0x74, 0x6d, 0x65, 0x6d, 0x5f, 0x61, 0x64
        /*00bd*/ 	.byte	0x64, 0x72, 0x20, 0x3e, 0x3e, 0x20, 0x31, 0x36, 0x29, 0x20, 0x2f, 0x20, 0x33, 0x32, 0x29, 0x20
        /*00cd*/ 	.byte	0x25, 0x20, 0x34, 0x29, 0x00
	.type		__unnamed_1,@object
	.size		__unnamed_1,(__unnamed_2 - __unnamed_1)
__unnamed_1:
        /*00d2*/ 	.byte	0x61, 0x75, 0x74, 0x6f, 0x20, 0x63, 0x75, 0x74, 0x65, 0x3a, 0x3a, 0x61, 0x73, 0x5f, 0x70, 0x6f
        /* <DEDUP_REMOVED lines=24> */
        /*0262*/ 	.byte	0x34, 0x38, 0x3e, 0x3e, 0x3e, 0x3e, 0x5d, 0x00
	.type		__unnamed_2,@object
	.size		__unnamed_2,(.L_2 - __unnamed_2)
__unnamed_2:
        /* <DEDUP_REMOVED lines=40> */
        /*04ea*/ 	.byte	0x3a, 0x3a, 0x43, 0x3c, 0x30, 0x3e, 0x3e, 0x3e, 0x3e, 0x5d, 0x00
.L_2:


//--------------------- .nv.shared._ZN7cutlass13device_kernelINS_4gemm6kernel13GemmUniversalIN4cute5tupleIJiiiiEEENS1_10collective13CollectiveMmaINS1_35MainloopSm100TmaUmmaWarpSpecializedILi7ELi2ELi4ENS5_IJNS4_1CILi4EEENSA_ILi1EEESC_EEEEENS5_IJNSA_ILi128EEESF_NSA_ILi64EEEEEENS_6half_tENS5_IJSC_llEEESI_SJ_NS4_8TiledMMAINS4_8MMA_AtomIJNS4_26SM100_MMA_F16BF16_2x1SM_SSISI_SI_fLi128ELi128ELNS4_4UMMA5MajorE1ELSO_1ELNSN_7ScaleInE0ELSP_0EEEEEENS4_6LayoutINS5_IJSC_SC_SC_EEENS5_IJNSA_ILi0EEESU_SU_EEEEENS5_IJNS4_10UnderscoreESX_SX_EEEEENS4_18SM100_TMA_2SM_LOADENS4_14ComposedLayoutINS4_7SwizzleILi3ELi4ELi3EEENS4_18smem_ptr_flag_bitsILi16EEENSS_INS5_IJSG_NSA_ILi8EEEEEENS5_IJSC_SG_EEEEEEEvNS4_8identityENS4_28SM100_TMA_2SM_LOAD_MULTICASTES1A_vS1B_EENS_8epilogue10collective18CollectiveEpilogueINS1E_23Sm100TmaWarpSpecializedILi4ELi2ELi16ELb1ELb0EEEJNS5_IJSG_SF_SG_EEENS5_IJNSS_ISG_SC_EENSS_INS5_IJNSA_ILi16EEENSA_ILi2EEEEEES18_EEEEESI_NS5_IJlSC_lEEESI_S1Q_NS1E_6fusion15FusionCallbacksIS1I_NS1R_17LinearCombinationISI_fSI_fLNS_15FloatRoundStyleE2EEES1J_S1P_JEEENS4_5SM1004TMEM4LOAD26SM100_TMEM_LOAD_32dp32b16xENS4_13SM90_TMA_LOADENS11_INS12_ILi1ELi4ELi3EEES15_NSS_INS5_IJS16_S1L_EEENS5_IJS1L_SC_EEEEEEENS4_39AutoVectorizingCopyWithAssumedAlignmentILi128EEENS4_14SM90_TMA_STOREES26_S28_S28_EEEvvEEEEvNT_6ParamsE --------------------------
	.section	.nv.shared._ZN7cutlass13device_kernelINS_4gemm6kernel13GemmUniversalIN4cute5tupleIJiiiiEEENS1_10collective13CollectiveMmaINS1_35MainloopSm100TmaUmmaWarpSpecializedILi7ELi2ELi4ENS5_IJNS4_1CILi4EEENSA_ILi1EEESC_EEEEENS5_IJNSA_ILi128EEESF_NSA_ILi64EEEEEENS_6half_tENS5_IJSC_llEEESI_SJ_NS4_8TiledMMAINS4_8MMA_AtomIJNS4_26SM100_MMA_F16BF16_2x1SM_SSISI_SI_fLi128ELi128ELNS4_4UMMA5MajorE1ELSO_1ELNSN_7ScaleInE0ELSP_0EEEEEENS4_6LayoutINS5_IJSC_SC_SC_EEENS5_IJNSA_ILi0EEESU_SU_EEEEENS5_IJNS4_10UnderscoreESX_SX_EEEEENS4_18SM100_TMA_2SM_LOADENS4_14ComposedLayoutINS4_7SwizzleILi3ELi4ELi3EEENS4_18smem_ptr_flag_bitsILi16EEENSS_INS5_IJSG_NSA_ILi8EEEEEENS5_IJSC_SG_EEEEEEEvNS4_8identityENS4_28SM100_TMA_2SM_LOAD_MULTICASTES1A_vS1B_EENS_8epilogue10collective18CollectiveEpilogueINS1E_23Sm100TmaWarpSpecializedILi4ELi2ELi16ELb1ELb0EEEJNS5_IJSG_SF_SG_EEENS5_IJNSS_ISG_SC_EENSS_INS5_IJNSA_ILi16EEENSA_ILi2EEEEEES18_EEEEESI_NS5_IJlSC_lEEESI_S1Q_NS1E_6fusion15FusionCallbacksIS1I_NS1R_17LinearCombinationISI_fSI_fLNS_15FloatRoundStyleE2EEES1J_S1P_JEEENS4_5SM1004TMEM4LOAD26SM100_TMEM_LOAD_32dp32b16xENS4_13SM90_TMA_LOADENS11_INS12_ILi1ELi4ELi3EEES15_NSS_INS5_IJS16_S1L_EEENS5_IJS1L_SC_EEEEEEENS4_39AutoVectorizingCopyWithAssumedAlignmentILi128EEENS4_14SM90_TMA_STOREES26_S28_S28_EEEvvEEEEvNT_6ParamsE,"aw",@nobits
	.sectionflags	@""
	.align	16
	.zero		1024


//--------------------- .nv.shared.reserved.0     --------------------------
	.section	.nv.shared.reserved.0,"aw",@nobits
	.weak		__nv_reservedSMEM_offset_0_alias
	.size		__nv_reservedSMEM_offset_0_alias, 0, 64
	.other		__nv_reservedSMEM_offset_0_alias,@"STO_CUDA_RESERVED_SHARED STV_DEFAULT"
__nv_reservedSMEM_offset_0_alias:
	.zero		0
.nv.shared.reserved.0:
	.zero		64
	.weak		__nv_reservedSMEM_tcgen05_partition
	.type		__nv_reservedSMEM_tcgen05_partition,@object
	.size		__nv_reservedSMEM_tcgen05_partition,(.L_0 - __nv_reservedSMEM_tcgen05_partition)
__nv_reservedSMEM_tcgen05_partition:
	.zero		32
.L_0:


//--------------------- .nv.global                --------------------------
	.section	.nv.global,"aw",@nobits
.nv.global:
	.type		_ZN40_INTERNAL_39e9184c_4_k_cu_f3b95721_273274cute1_E,@object
	.size		_ZN40_INTERNAL_39e9184c_4_k_cu_f3b95721_273274cute1_E,(_ZN40_INTERNAL_39e9184c_4_k_cu_f3b95721_273274cuda3std3__45__cpo6cbeginE - _ZN40_INTERNAL_39e9184c_4_k_cu_f3b95721_273274cute1_E)
_ZN40_INTERNAL_39e9184c_4_k_cu_f3b95721_273274cute1_E:
	.zero		1
	.type		_ZN40_INTERNAL_39e9184c_4_k_cu_f3b95721_273274cuda3std3__45__cpo6cbeginE,@object
	.size		_ZN40_INTERNAL_39e9184c_4_k_cu_f3b95721_273274cuda3std3__45__cpo6cbeginE,(_ZN40_INTERNAL_39e9184c_4_k_cu_f3b95721_273274cuda3std3__48in_placeE - _ZN40_INTERNAL_39e9184c_4_k_cu_f3b95721_273274cuda3std3__45__cpo6cbeginE)
_ZN40_INTERNAL_39e9184c_4_k_cu_f3b95721_273274cuda3std3__45__cpo6cbeginE:
	.zero		1
	.type		_ZN40_INTERNAL_39e9184c_4_k_cu_f3b95721_273274cuda3std3__48in_placeE,@object
	.size		_ZN40_INTERNAL_39e9184c_4_k_cu_f3b95721_273274cuda3std3__48in_placeE,(_ZN40_INTERNAL_39e9184c_4_k_cu_f3b95721_273274cuda3std6ranges3__45__cpo9iter_moveE - _ZN40_INTERNAL_39e9184c_4_k_cu_f3b95721_273274cuda3std3__48in_placeE)
_ZN40_INTERNAL_39e9184c_4_k_cu_f3b95721_273274cuda3std3__48in_placeE:
	.zero		1
	.type		_ZN40_INTERNAL_39e9184c_4_k_cu_f3b95721_273274cuda3std6ranges3__45__cpo9iter_moveE,@object
	.size		_ZN40_INTERNAL_39e9184c_4_k_cu_f3b95721_273274cuda3std6ranges3__45__cpo9iter_moveE,(_ZN40_INTERNAL_39e9184c_4_k_cu_f3b95721_273274cuda3std3__45__cpo5beginE - _ZN40_INTERNAL_39e9184c_4_k_cu_f3b95721_273274cuda3std6ranges3__45__cpo9iter_moveE)
_ZN40_INTERNAL_39e9184c_4_k_cu_f3b95721_273274cuda3std6ranges3__45__cpo9iter_moveE:
	.zero		1
	.type		_ZN40_INTERNAL_39e9184c_4_k_cu_f3b95721_273274cuda3std3__45__cpo5beginE,@object
	.size		_ZN40_INTERNAL_39e9184c_4_k_cu_f3b95721_273274cuda3std3__45__cpo5beginE,(_ZN40_INTERNAL_39e9184c_4_k_cu_f3b95721_273274cuda3std3__442_GLOBAL__N__39e9184c_4_k_cu_f3b95721_273276ignoreE - _ZN40_INTERNAL_39e9184c_4_k_cu_f3b95721_273274cuda3std3__45__cpo5beginE)
_ZN40_INTERNAL_39e9184c_4_k_cu_f3b95721_273274cuda3std3__45__cpo5beginE:
	.zero		1
	.type		_ZN40_INTERNAL_39e9184c_4_k_cu_f3b95721_273274cuda3std3__442_GLOBAL__N__39e9184c_4_k_cu_f3b95721_273276ignoreE,@object
	.size		_ZN40_INTERNAL_39e9184c_4_k_cu_f3b95721_273274cuda3std3__442_GLOBAL__N__39e9184c_4_k_cu_f3b95721_273276ignoreE,(_ZN40_INTERNAL_39e9184c_4_k_cu_f3b95721_273274cute7productE - _ZN40_INTERNAL_39e9184c_4_k_cu_f3b95721_273274cuda3std3__442_GLOBAL__N__39e9184c_4_k_cu_f3b95721_273276ignoreE)
_ZN40_INTERNAL_39e9184c_4_k_cu_f3b95721_273274cuda3std3__442_GLOBAL__N__39e9184c_4_k_cu_f3b95721_273276ignoreE:
	.zero		1
	.type		_ZN40_INTERNAL_39e9184c_4_k_cu_f3b95721_273274cute7productE,@object
	.size		_ZN40_INTERNAL_39e9184c_4_k_cu_f3b95721_273274cute7productE,(_ZN40_INTERNAL_39e9184c_4_k_cu_f3b95721_273274cuda3std3__45__cpo3endE - _ZN40_INTERNAL_39e9184c_4_k_cu_f3b95721_273274cute7productE)
_ZN40_INTERNAL_39e9184c_4_k_cu_f3b95721_273274cute7productE:
	.zero		1
	.type		_ZN40_INTERNAL_39e9184c_4_k_cu_f3b95721_273274cuda3std3__45__cpo3endE,@object
	.size		_ZN40_INTERNAL_39e9184c_4_k_cu_f3b95721_273274cuda3std3__45__cpo3endE,(_ZN40_INTERNAL_39e9184c_4_k_cu_f3b95721_273274cuda3std3__419piecewise_constructE - _ZN40_INTERNAL_39e9184c_4_k_cu_f3b95721_273274cuda3std3__45__cpo3endE)
_ZN40_INTERNAL_39e9184c_4_k_cu_f3b95721_273274cuda3std3__45__cpo3endE:
	.zero		1
	.type		_ZN40_INTERNAL_39e9184c_4_k_cu_f3b95721_273274cuda3std3__419piecewise_constructE,@object
	.size		_ZN40_INTERNAL_39e9184c_4_k_cu_f3b95721_273274cuda3std3__419piecewise_constructE,(_ZN40_INTERNAL_39e9184c_4_k_cu_f3b95721_273274cuda3std3__45__cpo4cendE - _ZN40_INTERNAL_39e9184c_4_k_cu_f3b95721_273274cuda3std3__419piecewise_constructE)
_ZN40_INTERNAL_39e9184c_4_k_cu_f3b95721_273274cuda3std3__419piecewise_constructE:
	.zero		1
	.type		_ZN40_INTERNAL_39e9184c_4_k_cu_f3b95721_273274cuda3std3__45__cpo4cendE,@object
	.size		_ZN40_INTERNAL_39e9184c_4_k_cu_f3b95721_273274cuda3std3__45__cpo4cendE,(_ZN40_INTERNAL_39e9184c_4_k_cu_f3b95721_273274cuda3std6ranges3__45__cpo4swapE - _ZN40_INTERNAL_39e9184c_4_k_cu_f3b95721_273274cuda3std3__45__cpo4cendE)
_ZN40_INTERNAL_39e9184c_4_k_cu_f3b95721_273274cuda3std3__45__cpo4cendE:
	.zero		1
	.type		_ZN40_INTERNAL_39e9184c_4_k_cu_f3b95721_273274cuda3std6ranges3__45__cpo4swapE,@object
	.size		_ZN40_INTERNAL_39e9184c_4_k_cu_f3b95721_273274cuda3std6ranges3__45__cpo4swapE,(.L_10 - _ZN40_INTERNAL_39e9184c_4_k_cu_f3b95721_273274cuda3std6ranges3__45__cpo4swapE)
_ZN40_INTERNAL_39e9184c_4_k_cu_f3b95721_273274cuda3std6ranges3__45__cpo4swapE:
	.zero		1
.L_10:


//--------------------- .nv.constant0._ZN7cutlass13device_kernelINS_4gemm6kernel13GemmUniversalIN4cute5tupleIJiiiiEEENS1_10collective13CollectiveMmaINS1_35MainloopSm100TmaUmmaWarpSpecializedILi7ELi2ELi4ENS5_IJNS4_1CILi4EEENSA_ILi1EEESC_EEEEENS5_IJNSA_ILi128EEESF_NSA_ILi64EEEEEENS_6half_tENS5_IJSC_llEEESI_SJ_NS4_8TiledMMAINS4_8MMA_AtomIJNS4_26SM100_MMA_F16BF16_2x1SM_SSISI_SI_fLi128ELi128ELNS4_4UMMA5MajorE1ELSO_1ELNSN_7ScaleInE0ELSP_0EEEEEENS4_6LayoutINS5_IJSC_SC_SC_EEENS5_IJNSA_ILi0EEESU_SU_EEEEENS5_IJNS4_10UnderscoreESX_SX_EEEEENS4_18SM100_TMA_2SM_LOADENS4_14ComposedLayoutINS4_7SwizzleILi3ELi4ELi3EEENS4_18smem_ptr_flag_bitsILi16EEENSS_INS5_IJSG_NSA_ILi8EEEEEENS5_IJSC_SG_EEEEEEEvNS4_8identityENS4_28SM100_TMA_2SM_LOAD_MULTICASTES1A_vS1B_EENS_8epilogue10collective18CollectiveEpilogueINS1E_23Sm100TmaWarpSpecializedILi4ELi2ELi16ELb1ELb0EEEJNS5_IJSG_SF_SG_EEENS5_IJNSS_ISG_SC_EENSS_INS5_IJNSA_ILi16EEENSA_ILi2EEEEEES18_EEEEESI_NS5_IJlSC_lEEESI_S1Q_NS1E_6fusion15FusionCallbacksIS1I_NS1R_17LinearCombinationISI_fSI_fLNS_15FloatRoundStyleE2EEES1J_S1P_JEEENS4_5SM1004TMEM4LOAD26SM100_TMEM_LOAD_32dp32b16xENS4_13SM90_TMA_LOADENS11_INS12_ILi1ELi4ELi3EEES15_NSS_INS5_IJS16_S1L_EEENS5_IJS1L_SC_EEEEEEENS4_39AutoVectorizingCopyWithAssumedAlignmentILi128EEENS4_14SM90_TMA_STOREES26_S28_S28_EEEvvEEEEvNT_6ParamsE --------------------------
	.section	.nv.constant0._ZN7cutlass13device_kernelINS_4gemm6kernel13GemmUniversalIN4cute5tupleIJiiiiEEENS1_10collective13CollectiveMmaINS1_35MainloopSm100TmaUmmaWarpSpecializedILi7ELi2ELi4ENS5_IJNS4_1CILi4EEENSA_ILi1EEESC_EEEEENS5_IJNSA_ILi128EEESF_NSA_ILi64EEEEEENS_6half_tENS5_IJSC_llEEESI_SJ_NS4_8TiledMMAINS4_8MMA_AtomIJNS4_26SM100_MMA_F16BF16_2x1SM_SSISI_SI_fLi128ELi128ELNS4_4UMMA5MajorE1ELSO_1ELNSN_7ScaleInE0ELSP_0EEEEEENS4_6LayoutINS5_IJSC_SC_SC_EEENS5_IJNSA_ILi0EEESU_SU_EEEEENS5_IJNS4_10UnderscoreESX_SX_EEEEENS4_18SM100_TMA_2SM_LOADENS4_14ComposedLayoutINS4_7SwizzleILi3ELi4ELi3EEENS4_18smem_ptr_flag_bitsILi16EEENSS_INS5_IJSG_NSA_ILi8EEEEEENS5_IJSC_SG_EEEEEEEvNS4_8identityENS4_28SM100_TMA_2SM_LOAD_MULTICASTES1A_vS1B_EENS_8epilogue10collective18CollectiveEpilogueINS1E_23Sm100TmaWarpSpecializedILi4ELi2ELi16ELb1ELb0EEEJNS5_IJSG_SF_SG_EEENS5_IJNSS_ISG_SC_EENSS_INS5_IJNSA_ILi16EEENSA_ILi2EEEEEES18_EEEEESI_NS5_IJlSC_lEEESI_S1Q_NS1E_6fusion15FusionCallbacksIS1I_NS1R_17LinearCombinationISI_fSI_fLNS_15FloatRoundStyleE2EEES1J_S1P_JEEENS4_5SM1004TMEM4LOAD26SM100_TMEM_LOAD_32dp32b16xENS4_13SM90_TMA_LOADENS11_INS12_ILi1ELi4ELi3EEES15_NSS_INS5_IJS16_S1L_EEENS5_IJS1L_SC_EEEEEEENS4_39AutoVectorizingCopyWithAssumedAlignmentILi128EEENS4_14SM90_TMA_STOREES26_S28_S28_EEEvvEEEEvNT_6ParamsE,"a",@progbits
	.sectionflags	@""
	.align	4
.nv.constant0._ZN7cutlass13device_kernelINS_4gemm6kernel13GemmUniversalIN4cute5tupleIJiiiiEEENS1_10collective13CollectiveMmaINS1_35MainloopSm100TmaUmmaWarpSpecializedILi7ELi2ELi4ENS5_IJNS4_1CILi4EEENSA_ILi1EEESC_EEEEENS5_IJNSA_ILi128EEESF_NSA_ILi64EEEEEENS_6half_tENS5_IJSC_llEEESI_SJ_NS4_8TiledMMAINS4_8MMA_AtomIJNS4_26SM100_MMA_F16BF16_2x1SM_SSISI_SI_fLi128ELi128ELNS4_4UMMA5MajorE1ELSO_1ELNSN_7ScaleInE0ELSP_0EEEEEENS4_6LayoutINS5_IJSC_SC_SC_EEENS5_IJNSA_ILi0EEESU_SU_EEEEENS5_IJNS4_10UnderscoreESX_SX_EEEEENS4_18SM100_TMA_2SM_LOADENS4_14ComposedLayoutINS4_7SwizzleILi3ELi4ELi3EEENS4_18smem_ptr_flag_bitsILi16EEENSS_INS5_IJSG_NSA_ILi8EEEEEENS5_IJSC_SG_EEEEEEEvNS4_8identityENS4_28SM100_TMA_2SM_LOAD_MULTICASTES1A_vS1B_EENS_8epilogue10collective18CollectiveEpilogueINS1E_23Sm100TmaWarpSpecializedILi4ELi2ELi16ELb1ELb0EEEJNS5_IJSG_SF_SG_EEENS5_IJNSS_ISG_SC_EENSS_INS5_IJNSA_ILi16EEENSA_ILi2EEEEEES18_EEEEESI_NS5_IJlSC_lEEESI_S1Q_NS1E_6fusion15FusionCallbacksIS1I_NS1R_17LinearCombinationISI_fSI_fLNS_15FloatRoundStyleE2EEES1J_S1P_JEEENS4_5SM1004TMEM4LOAD26SM100_TMEM_LOAD_32dp32b16xENS4_13SM90_TMA_LOADENS11_INS12_ILi1ELi4ELi3EEES15_NSS_INS5_IJS16_S1L_EEENS5_IJS1L_SC_EEEEEEENS4_39AutoVectorizingCopyWithAssumedAlignmentILi128EEENS4_14SM90_TMA_STOREES26_S28_S28_EEEvvEEEEvNT_6ParamsE:
	.zero		2944


//--------------------- SYMBOLS --------------------------

	.type		.nv.reservedSmem.offset0,@object
	.size		.nv.reservedSmem.offset0,0x4
	.type		.nv.reservedSmem.cap,@object
	.size		.nv.reservedSmem.cap,0x4
	.type		__assertfail,@function
